//
// Generated by NVIDIA NVVM Compiler
//
// Compiler Build ID: CL-36424714
// Cuda compilation tools, release 13.0, V13.0.88
// Based on NVVM 20.0.0
//

.version 9.0
.target sm_100
.address_size 64

.global .align 1 .b8 _ZN40_INTERNAL_5ab3d56d_4_k_cu_dc5fc3ee_870234cuda3std3__45__cpo5beginE[1];
.global .align 1 .b8 _ZN40_INTERNAL_5ab3d56d_4_k_cu_dc5fc3ee_870234cuda3std3__45__cpo3endE[1];
.global .align 1 .b8 _ZN40_INTERNAL_5ab3d56d_4_k_cu_dc5fc3ee_870234cuda3std3__45__cpo6cbeginE[1];
.global .align 1 .b8 _ZN40_INTERNAL_5ab3d56d_4_k_cu_dc5fc3ee_870234cuda3std3__45__cpo4cendE[1];
.global .align 1 .b8 _ZN40_INTERNAL_5ab3d56d_4_k_cu_dc5fc3ee_870234cuda3std3__45__cpo6rbeginE[1];
.global .align 1 .b8 _ZN40_INTERNAL_5ab3d56d_4_k_cu_dc5fc3ee_870234cuda3std3__45__cpo4rendE[1];
.global .align 1 .b8 _ZN40_INTERNAL_5ab3d56d_4_k_cu_dc5fc3ee_870234cuda3std3__45__cpo7crbeginE[1];
.global .align 1 .b8 _ZN40_INTERNAL_5ab3d56d_4_k_cu_dc5fc3ee_870234cuda3std3__45__cpo5crendE[1];
.global .align 1 .b8 _ZN40_INTERNAL_5ab3d56d_4_k_cu_dc5fc3ee_870234cuda3std3__442_GLOBAL__N__5ab3d56d_4_k_cu_dc5fc3ee_870236ignoreE[1];
.global .align 1 .b8 _ZN40_INTERNAL_5ab3d56d_4_k_cu_dc5fc3ee_870234cuda3std3__419piecewise_constructE[1];
.global .align 1 .b8 _ZN40_INTERNAL_5ab3d56d_4_k_cu_dc5fc3ee_870234cuda3std3__48in_placeE[1];
.global .align 1 .b8 _ZN40_INTERNAL_5ab3d56d_4_k_cu_dc5fc3ee_870234cuda3std3__420unreachable_sentinelE[1];
.global .align 1 .b8 _ZN40_INTERNAL_5ab3d56d_4_k_cu_dc5fc3ee_870234cuda3std3__47nulloptE[1];
.global .align 1 .b8 _ZN40_INTERNAL_5ab3d56d_4_k_cu_dc5fc3ee_870234cuda3std3__48unexpectE[1];
.global .align 1 .b8 _ZN40_INTERNAL_5ab3d56d_4_k_cu_dc5fc3ee_870234cuda3std6ranges3__45__cpo4swapE[1];
.global .align 1 .b8 _ZN40_INTERNAL_5ab3d56d_4_k_cu_dc5fc3ee_870234cuda3std6ranges3__45__cpo9iter_moveE[1];
.global .align 1 .b8 _ZN40_INTERNAL_5ab3d56d_4_k_cu_dc5fc3ee_870234cuda3std6ranges3__45__cpo5beginE[1];
.global .align 1 .b8 _ZN40_INTERNAL_5ab3d56d_4_k_cu_dc5fc3ee_870234cuda3std6ranges3__45__cpo3endE[1];
.global .align 1 .b8 _ZN40_INTERNAL_5ab3d56d_4_k_cu_dc5fc3ee_870234cuda3std6ranges3__45__cpo6cbeginE[1];
.global .align 1 .b8 _ZN40_INTERNAL_5ab3d56d_4_k_cu_dc5fc3ee_870234cuda3std6ranges3__45__cpo4cendE[1];
.global .align 1 .b8 _ZN40_INTERNAL_5ab3d56d_4_k_cu_dc5fc3ee_870234cuda3std6ranges3__45__cpo7advanceE[1];
.global .align 1 .b8 _ZN40_INTERNAL_5ab3d56d_4_k_cu_dc5fc3ee_870234cuda3std6ranges3__45__cpo9iter_swapE[1];
.global .align 1 .b8 _ZN40_INTERNAL_5ab3d56d_4_k_cu_dc5fc3ee_870234cuda3std6ranges3__45__cpo4nextE[1];
.global .align 1 .b8 _ZN40_INTERNAL_5ab3d56d_4_k_cu_dc5fc3ee_870234cuda3std6ranges3__45__cpo4prevE[1];
.global .align 1 .b8 _ZN40_INTERNAL_5ab3d56d_4_k_cu_dc5fc3ee_870234cuda3std6ranges3__45__cpo4dataE[1];
.global .align 1 .b8 _ZN40_INTERNAL_5ab3d56d_4_k_cu_dc5fc3ee_870234cuda3std6ranges3__45__cpo5cdataE[1];
.global .align 1 .b8 _ZN40_INTERNAL_5ab3d56d_4_k_cu_dc5fc3ee_870234cuda3std6ranges3__45__cpo4sizeE[1];
.global .align 1 .b8 _ZN40_INTERNAL_5ab3d56d_4_k_cu_dc5fc3ee_870234cuda3std6ranges3__45__cpo5ssizeE[1];
.global .align 1 .b8 _ZN40_INTERNAL_5ab3d56d_4_k_cu_dc5fc3ee_870234cuda3std6ranges3__45__cpo8distanceE[1];
.global .align 1 .b8 _ZN40_INTERNAL_5ab3d56d_4_k_cu_dc5fc3ee_870236thrust24THRUST_300001_SM_1000_NS8cuda_cub3parE[1];
.global .align 1 .b8 _ZN40_INTERNAL_5ab3d56d_4_k_cu_dc5fc3ee_870236thrust24THRUST_300001_SM_1000_NS8cuda_cub10par_nosyncE[1];
.global .align 1 .b8 _ZN40_INTERNAL_5ab3d56d_4_k_cu_dc5fc3ee_870236thrust24THRUST_300001_SM_1000_NS6system6detail10sequential3seqE[1];
.global .align 1 .b8 _ZN40_INTERNAL_5ab3d56d_4_k_cu_dc5fc3ee_870236thrust24THRUST_300001_SM_1000_NS12placeholders2_1E[1];
.global .align 1 .b8 _ZN40_INTERNAL_5ab3d56d_4_k_cu_dc5fc3ee_870236thrust24THRUST_300001_SM_1000_NS12placeholders2_2E[1];
.global .align 1 .b8 _ZN40_INTERNAL_5ab3d56d_4_k_cu_dc5fc3ee_870236thrust24THRUST_300001_SM_1000_NS12placeholders2_3E[1];
.global .align 1 .b8 _ZN40_INTERNAL_5ab3d56d_4_k_cu_dc5fc3ee_870236thrust24THRUST_300001_SM_1000_NS12placeholders2_4E[1];
.global .align 1 .b8 _ZN40_INTERNAL_5ab3d56d_4_k_cu_dc5fc3ee_870236thrust24THRUST_300001_SM_1000_NS12placeholders2_5E[1];
.global .align 1 .b8 _ZN40_INTERNAL_5ab3d56d_4_k_cu_dc5fc3ee_870236thrust24THRUST_300001_SM_1000_NS12placeholders2_6E[1];
.global .align 1 .b8 _ZN40_INTERNAL_5ab3d56d_4_k_cu_dc5fc3ee_870236thrust24THRUST_300001_SM_1000_NS12placeholders2_7E[1];
.global .align 1 .b8 _ZN40_INTERNAL_5ab3d56d_4_k_cu_dc5fc3ee_870236thrust24THRUST_300001_SM_1000_NS12placeholders2_8E[1];
.global .align 1 .b8 _ZN40_INTERNAL_5ab3d56d_4_k_cu_dc5fc3ee_870236thrust24THRUST_300001_SM_1000_NS12placeholders2_9E[1];
.global .align 1 .b8 _ZN40_INTERNAL_5ab3d56d_4_k_cu_dc5fc3ee_870236thrust24THRUST_300001_SM_1000_NS12placeholders3_10E[1];
.global .align 1 .b8 _ZN40_INTERNAL_5ab3d56d_4_k_cu_dc5fc3ee_870236thrust24THRUST_300001_SM_1000_NS3seqE[1];
.extern .shared .align 16 .b8 shared_memory[];

.entry _Z22computeDistancesKernelPfS_S_iii(
	.param .u64 .ptr .align 1 _Z22computeDistancesKernelPfS_S_iii_param_0,
	.param .u64 .ptr .align 1 _Z22computeDistancesKernelPfS_S_iii_param_1,
	.param .u64 .ptr .align 1 _Z22computeDistancesKernelPfS_S_iii_param_2,
	.param .u32 _Z22computeDistancesKernelPfS_S_iii_param_3,
	.param .u32 _Z22computeDistancesKernelPfS_S_iii_param_4,
	.param .u32 _Z22computeDistancesKernelPfS_S_iii_param_5
)
{
	.reg .pred 	%p<21>;
	.reg .b32 	%r<68>;
	.reg .b32 	%f<83>;
	.reg .b64 	%rd<48>;

	ld.param.u64 	%rd8, [_Z22computeDistancesKernelPfS_S_iii_param_0];
	ld.param.u64 	%rd9, [_Z22computeDistancesKernelPfS_S_iii_param_1];
	ld.param.u64 	%rd10, [_Z22computeDistancesKernelPfS_S_iii_param_2];
	ld.param.u32 	%r34, [_Z22computeDistancesKernelPfS_S_iii_param_3];
	ld.param.u32 	%r32, [_Z22computeDistancesKernelPfS_S_iii_param_4];
	ld.param.u32 	%r33, [_Z22computeDistancesKernelPfS_S_iii_param_5];
	cvta.to.global.u64 	%rd1, %rd9;
	cvta.to.global.u64 	%rd2, %rd8;
	cvta.to.global.u64 	%rd3, %rd10;
	mov.u32 	%r35, %ctaid.x;
	mov.u32 	%r36, %ntid.x;
	mov.u32 	%r37, %tid.x;
	mad.lo.s32 	%r1, %r35, %r36, %r37;
	setp.ge.s32 	%p1, %r1, %r34;
	setp.lt.s32 	%p2, %r33, 1;
	or.pred  	%p3, %p1, %p2;
	@%p3 bra 	$L__BB0_26;
	setp.lt.s32 	%p4, %r32, 1;
	mul.lo.s32 	%r2, %r32, %r1;
	mul.lo.s32 	%r3, %r33, %r1;
	@%p4 bra 	$L__BB0_15;
	and.b32  	%r4, %r32, 7;
	add.s32 	%r5, %r4, -1;
	and.b32  	%r6, %r32, 3;
	and.b32  	%r7, %r32, 2147483640;
	and.b32  	%r8, %r32, 1;
	neg.s32 	%r9, %r7;
	add.s64 	%rd4, %rd2, 16;
	mov.b32 	%r58, 0;
$L__BB0_3:
	setp.lt.u32 	%p13, %r32, 8;
	mul.lo.s32 	%r11, %r58, %r32;
	mov.f32 	%f82, 0f00000000;
	mov.b32 	%r62, 0;
	@%p13 bra 	$L__BB0_6;
	mul.wide.u32 	%rd19, %r11, 4;
	add.s64 	%rd20, %rd1, %rd19;
	add.s64 	%rd47, %rd20, 16;
	mov.f32 	%f82, 0f00000000;
	mov.u32 	%r59, %r2;
	mov.u32 	%r60, %r9;
$L__BB0_5:
	.pragma "nounroll";
	mul.wide.s32 	%rd21, %r59, 4;
	add.s64 	%rd22, %rd4, %rd21;
	ld.global.f32 	%f16, [%rd22+-16];
	ld.global.f32 	%f17, [%rd47+-16];
	sub.f32 	%f18, %f16, %f17;
	fma.rn.f32 	%f19, %f18, %f18, %f82;
	ld.global.f32 	%f20, [%rd22+-12];
	ld.global.f32 	%f21, [%rd47+-12];
	sub.f32 	%f22, %f20, %f21;
	fma.rn.f32 	%f23, %f22, %f22, %f19;
	ld.global.f32 	%f24, [%rd22+-8];
	ld.global.f32 	%f25, [%rd47+-8];
	sub.f32 	%f26, %f24, %f25;
	fma.rn.f32 	%f27, %f26, %f26, %f23;
	ld.global.f32 	%f28, [%rd22+-4];
	ld.global.f32 	%f29, [%rd47+-4];
	sub.f32 	%f30, %f28, %f29;
	fma.rn.f32 	%f31, %f30, %f30, %f27;
	ld.global.f32 	%f32, [%rd22];
	ld.global.f32 	%f33, [%rd47];
	sub.f32 	%f34, %f32, %f33;
	fma.rn.f32 	%f35, %f34, %f34, %f31;
	ld.global.f32 	%f36, [%rd22+4];
	ld.global.f32 	%f37, [%rd47+4];
	sub.f32 	%f38, %f36, %f37;
	fma.rn.f32 	%f39, %f38, %f38, %f35;
	ld.global.f32 	%f40, [%rd22+8];
	ld.global.f32 	%f41, [%rd47+8];
	sub.f32 	%f42, %f40, %f41;
	fma.rn.f32 	%f43, %f42, %f42, %f39;
	ld.global.f32 	%f44, [%rd22+12];
	ld.global.f32 	%f45, [%rd47+12];
	sub.f32 	%f46, %f44, %f45;
	fma.rn.f32 	%f82, %f46, %f46, %f43;
	add.s32 	%r60, %r60, 8;
	add.s32 	%r59, %r59, 8;
	add.s64 	%rd47, %rd47, 32;
	setp.ne.s32 	%p14, %r60, 0;
	mov.u32 	%r62, %r7;
	@%p14 bra 	$L__BB0_5;
$L__BB0_6:
	setp.eq.s32 	%p15, %r4, 0;
	@%p15 bra 	$L__BB0_14;
	setp.lt.u32 	%p16, %r5, 3;
	@%p16 bra 	$L__BB0_9;
	add.s32 	%r51, %r62, %r2;
	mul.wide.s32 	%rd23, %r51, 4;
	add.s64 	%rd24, %rd2, %rd23;
	ld.global.f32 	%f48, [%rd24];
	add.s32 	%r52, %r62, %r11;
	mul.wide.u32 	%rd25, %r52, 4;
	add.s64 	%rd26, %rd1, %rd25;
	ld.global.f32 	%f49, [%rd26];
	sub.f32 	%f50, %f48, %f49;
	fma.rn.f32 	%f51, %f50, %f50, %f82;
	ld.global.f32 	%f52, [%rd24+4];
	cvt.u64.u32 	%rd27, %r11;
	cvt.u64.u32 	%rd28, %r62;
	add.s64 	%rd29, %rd28, %rd27;
	shl.b64 	%rd30, %rd29, 2;
	add.s64 	%rd31, %rd1, %rd30;
	ld.global.f32 	%f53, [%rd31+4];
	sub.f32 	%f54, %f52, %f53;
	fma.rn.f32 	%f55, %f54, %f54, %f51;
	ld.global.f32 	%f56, [%rd24+8];
	ld.global.f32 	%f57, [%rd31+8];
	sub.f32 	%f58, %f56, %f57;
	fma.rn.f32 	%f59, %f58, %f58, %f55;
	ld.global.f32 	%f60, [%rd24+12];
	ld.global.f32 	%f61, [%rd31+12];
	sub.f32 	%f62, %f60, %f61;
	fma.rn.f32 	%f82, %f62, %f62, %f59;
	add.s32 	%r62, %r62, 4;
$L__BB0_9:
	setp.eq.s32 	%p17, %r6, 0;
	@%p17 bra 	$L__BB0_14;
	setp.eq.s32 	%p18, %r6, 1;
	@%p18 bra 	$L__BB0_12;
	add.s32 	%r53, %r62, %r2;
	mul.wide.s32 	%rd32, %r53, 4;
	add.s64 	%rd33, %rd2, %rd32;
	ld.global.f32 	%f64, [%rd33];
	add.s32 	%r54, %r62, %r11;
	mul.wide.u32 	%rd34, %r54, 4;
	add.s64 	%rd35, %rd1, %rd34;
	ld.global.f32 	%f65, [%rd35];
	sub.f32 	%f66, %f64, %f65;
	fma.rn.f32 	%f67, %f66, %f66, %f82;
	ld.global.f32 	%f68, [%rd33+4];
	cvt.u64.u32 	%rd36, %r11;
	cvt.u64.u32 	%rd37, %r62;
	add.s64 	%rd38, %rd37, %rd36;
	shl.b64 	%rd39, %rd38, 2;
	add.s64 	%rd40, %rd1, %rd39;
	ld.global.f32 	%f69, [%rd40+4];
	sub.f32 	%f70, %f68, %f69;
	fma.rn.f32 	%f82, %f70, %f70, %f67;
	add.s32 	%r62, %r62, 2;
$L__BB0_12:
	setp.eq.s32 	%p19, %r8, 0;
	@%p19 bra 	$L__BB0_14;
	add.s32 	%r55, %r62, %r2;
	mul.wide.s32 	%rd41, %r55, 4;
	add.s64 	%rd42, %rd2, %rd41;
	ld.global.f32 	%f71, [%rd42];
	add.s32 	%r56, %r62, %r11;
	mul.wide.u32 	%rd43, %r56, 4;
	add.s64 	%rd44, %rd1, %rd43;
	ld.global.f32 	%f72, [%rd44];
	sub.f32 	%f73, %f71, %f72;
	fma.rn.f32 	%f82, %f73, %f73, %f82;
$L__BB0_14:
	sqrt.rn.f32 	%f74, %f82;
	add.s32 	%r57, %r58, %r3;
	mul.wide.s32 	%rd45, %r57, 4;
	add.s64 	%rd46, %rd3, %rd45;
	st.global.f32 	[%rd46], %f74;
	add.s32 	%r58, %r58, 1;
	setp.eq.s32 	%p20, %r58, %r33;
	@%p20 bra 	$L__BB0_26;
	bra.uni 	$L__BB0_3;
$L__BB0_15:
	and.b32  	%r22, %r33, 7;
	setp.lt.u32 	%p5, %r33, 8;
	mov.b32 	%r66, 0;
	@%p5 bra 	$L__BB0_18;
	and.b32  	%r66, %r33, 2147483640;
	mov.b32 	%r64, 0;
$L__BB0_17:
	.pragma "nounroll";
	add.s32 	%r40, %r64, %r3;
	mul.wide.s32 	%rd11, %r40, 4;
	add.s64 	%rd12, %rd3, %rd11;
	mov.b32 	%r41, 0;
	st.global.u32 	[%rd12], %r41;
	st.global.u32 	[%rd12+4], %r41;
	st.global.u32 	[%rd12+8], %r41;
	st.global.u32 	[%rd12+12], %r41;
	st.global.u32 	[%rd12+16], %r41;
	st.global.u32 	[%rd12+20], %r41;
	st.global.u32 	[%rd12+24], %r41;
	st.global.u32 	[%rd12+28], %r41;
	add.s32 	%r64, %r64, 8;
	setp.ne.s32 	%p6, %r64, %r66;
	@%p6 bra 	$L__BB0_17;
$L__BB0_18:
	setp.eq.s32 	%p7, %r22, 0;
	@%p7 bra 	$L__BB0_26;
	and.b32  	%r27, %r33, 3;
	setp.lt.u32 	%p8, %r22, 4;
	@%p8 bra 	$L__BB0_21;
	add.s32 	%r42, %r66, %r3;
	mul.wide.s32 	%rd13, %r42, 4;
	add.s64 	%rd14, %rd3, %rd13;
	mov.b32 	%r43, 0;
	st.global.u32 	[%rd14], %r43;
	st.global.u32 	[%rd14+4], %r43;
	st.global.u32 	[%rd14+8], %r43;
	st.global.u32 	[%rd14+12], %r43;
	add.s32 	%r66, %r66, 4;
$L__BB0_21:
	setp.eq.s32 	%p9, %r27, 0;
	@%p9 bra 	$L__BB0_26;
	setp.eq.s32 	%p10, %r27, 1;
	@%p10 bra 	$L__BB0_24;
	add.s32 	%r44, %r66, %r3;
	mul.wide.s32 	%rd15, %r44, 4;
	add.s64 	%rd16, %rd3, %rd15;
	mov.b32 	%r45, 0;
	st.global.u32 	[%rd16], %r45;
	st.global.u32 	[%rd16+4], %r45;
	add.s32 	%r66, %r66, 2;
$L__BB0_24:
	and.b32  	%r46, %r33, 1;
	setp.eq.b32 	%p11, %r46, 1;
	not.pred 	%p12, %p11;
	@%p12 bra 	$L__BB0_26;
	add.s32 	%r47, %r66, %r3;
	mul.wide.s32 	%rd17, %r47, 4;
	add.s64 	%rd18, %rd3, %rd17;
	mov.b32 	%r48, 0;
	st.global.u32 	[%rd18], %r48;
$L__BB0_26:
	ret;

}
.entry _Z20assignClustersKernelPfPiii(
	.param .u64 .ptr .align 1 _Z20assignClustersKernelPfPiii_param_0,
	.param .u64 .ptr .align 1 _Z20assignClustersKernelPfPiii_param_1,
	.param .u32 _Z20assignClustersKernelPfPiii_param_2,
	.param .u32 _Z20assignClustersKernelPfPiii_param_3
)
{
	.reg .pred 	%p<40>;
	.reg .b32 	%r<146>;
	.reg .b32 	%f<59>;
	.reg .b64 	%rd<74>;

	ld.param.u64 	%rd4, [_Z20assignClustersKernelPfPiii_param_0];
	ld.param.u64 	%rd3, [_Z20assignClustersKernelPfPiii_param_1];
	ld.param.u32 	%r38, [_Z20assignClustersKernelPfPiii_param_2];
	ld.param.u32 	%r37, [_Z20assignClustersKernelPfPiii_param_3];
	cvta.to.global.u64 	%rd1, %rd4;
	mov.u32 	%r39, %ctaid.x;
	mov.u32 	%r40, %ntid.x;
	mov.u32 	%r41, %tid.x;
	mad.lo.s32 	%r1, %r39, %r40, %r41;
	setp.ge.s32 	%p1, %r1, %r38;
	@%p1 bra 	$L__BB1_15;
	setp.lt.s32 	%p2, %r37, 1;
	mov.b32 	%r145, 0;
	@%p2 bra 	$L__BB1_14;
	mul.lo.s32 	%r2, %r37, %r1;
	and.b32  	%r3, %r37, 15;
	setp.lt.u32 	%p3, %r37, 16;
	mov.b32 	%r136, 0;
	mov.u32 	%r145, %r136;
	@%p3 bra 	$L__BB1_5;
	and.b32  	%r136, %r37, 2147483632;
	add.s64 	%rd2, %rd1, 32;
	mov.b32 	%r130, 0;
	mov.u32 	%r129, %r2;
	mov.u32 	%r145, %r130;
$L__BB1_4:
	.pragma "nounroll";
	mul.wide.s32 	%rd5, %r129, 4;
	add.s64 	%rd6, %rd2, %rd5;
	ld.global.f32 	%f1, [%rd6+-32];
	add.s32 	%r46, %r145, %r2;
	mul.wide.s32 	%rd7, %r46, 4;
	add.s64 	%rd8, %rd1, %rd7;
	ld.global.f32 	%f2, [%rd8];
	setp.lt.f32 	%p4, %f1, %f2;
	selp.b32 	%r47, %r130, %r145, %p4;
	ld.global.f32 	%f3, [%rd6+-28];
	add.s32 	%r48, %r47, %r2;
	mul.wide.s32 	%rd9, %r48, 4;
	add.s64 	%rd10, %rd1, %rd9;
	ld.global.f32 	%f4, [%rd10];
	setp.lt.f32 	%p5, %f3, %f4;
	add.s32 	%r49, %r130, 1;
	selp.b32 	%r50, %r49, %r47, %p5;
	ld.global.f32 	%f5, [%rd6+-24];
	add.s32 	%r51, %r50, %r2;
	mul.wide.s32 	%rd11, %r51, 4;
	add.s64 	%rd12, %rd1, %rd11;
	ld.global.f32 	%f6, [%rd12];
	setp.lt.f32 	%p6, %f5, %f6;
	add.s32 	%r52, %r130, 2;
	selp.b32 	%r53, %r52, %r50, %p6;
	ld.global.f32 	%f7, [%rd6+-20];
	add.s32 	%r54, %r53, %r2;
	mul.wide.s32 	%rd13, %r54, 4;
	add.s64 	%rd14, %rd1, %rd13;
	ld.global.f32 	%f8, [%rd14];
	setp.lt.f32 	%p7, %f7, %f8;
	add.s32 	%r55, %r130, 3;
	selp.b32 	%r56, %r55, %r53, %p7;
	ld.global.f32 	%f9, [%rd6+-16];
	add.s32 	%r57, %r56, %r2;
	mul.wide.s32 	%rd15, %r57, 4;
	add.s64 	%rd16, %rd1, %rd15;
	ld.global.f32 	%f10, [%rd16];
	setp.lt.f32 	%p8, %f9, %f10;
	add.s32 	%r58, %r130, 4;
	selp.b32 	%r59, %r58, %r56, %p8;
	ld.global.f32 	%f11, [%rd6+-12];
	add.s32 	%r60, %r59, %r2;
	mul.wide.s32 	%rd17, %r60, 4;
	add.s64 	%rd18, %rd1, %rd17;
	ld.global.f32 	%f12, [%rd18];
	setp.lt.f32 	%p9, %f11, %f12;
	add.s32 	%r61, %r130, 5;
	selp.b32 	%r62, %r61, %r59, %p9;
	ld.global.f32 	%f13, [%rd6+-8];
	add.s32 	%r63, %r62, %r2;
	mul.wide.s32 	%rd19, %r63, 4;
	add.s64 	%rd20, %rd1, %rd19;
	ld.global.f32 	%f14, [%rd20];
	setp.lt.f32 	%p10, %f13, %f14;
	add.s32 	%r64, %r130, 6;
	selp.b32 	%r65, %r64, %r62, %p10;
	ld.global.f32 	%f15, [%rd6+-4];
	add.s32 	%r66, %r65, %r2;
	mul.wide.s32 	%rd21, %r66, 4;
	add.s64 	%rd22, %rd1, %rd21;
	ld.global.f32 	%f16, [%rd22];
	setp.lt.f32 	%p11, %f15, %f16;
	add.s32 	%r67, %r130, 7;
	selp.b32 	%r68, %r67, %r65, %p11;
	ld.global.f32 	%f17, [%rd6];
	add.s32 	%r69, %r68, %r2;
	mul.wide.s32 	%rd23, %r69, 4;
	add.s64 	%rd24, %rd1, %rd23;
	ld.global.f32 	%f18, [%rd24];
	setp.lt.f32 	%p12, %f17, %f18;
	add.s32 	%r70, %r130, 8;
	selp.b32 	%r71, %r70, %r68, %p12;
	ld.global.f32 	%f19, [%rd6+4];
	add.s32 	%r72, %r71, %r2;
	mul.wide.s32 	%rd25, %r72, 4;
	add.s64 	%rd26, %rd1, %rd25;
	ld.global.f32 	%f20, [%rd26];
	setp.lt.f32 	%p13, %f19, %f20;
	add.s32 	%r73, %r130, 9;
	selp.b32 	%r74, %r73, %r71, %p13;
	ld.global.f32 	%f21, [%rd6+8];
	add.s32 	%r75, %r74, %r2;
	mul.wide.s32 	%rd27, %r75, 4;
	add.s64 	%rd28, %rd1, %rd27;
	ld.global.f32 	%f22, [%rd28];
	setp.lt.f32 	%p14, %f21, %f22;
	add.s32 	%r76, %r130, 10;
	selp.b32 	%r77, %r76, %r74, %p14;
	ld.global.f32 	%f23, [%rd6+12];
	add.s32 	%r78, %r77, %r2;
	mul.wide.s32 	%rd29, %r78, 4;
	add.s64 	%rd30, %rd1, %rd29;
	ld.global.f32 	%f24, [%rd30];
	setp.lt.f32 	%p15, %f23, %f24;
	add.s32 	%r79, %r130, 11;
	selp.b32 	%r80, %r79, %r77, %p15;
	ld.global.f32 	%f25, [%rd6+16];
	add.s32 	%r81, %r80, %r2;
	mul.wide.s32 	%rd31, %r81, 4;
	add.s64 	%rd32, %rd1, %rd31;
	ld.global.f32 	%f26, [%rd32];
	setp.lt.f32 	%p16, %f25, %f26;
	add.s32 	%r82, %r130, 12;
	selp.b32 	%r83, %r82, %r80, %p16;
	ld.global.f32 	%f27, [%rd6+20];
	add.s32 	%r84, %r83, %r2;
	mul.wide.s32 	%rd33, %r84, 4;
	add.s64 	%rd34, %rd1, %rd33;
	ld.global.f32 	%f28, [%rd34];
	setp.lt.f32 	%p17, %f27, %f28;
	add.s32 	%r85, %r130, 13;
	selp.b32 	%r86, %r85, %r83, %p17;
	ld.global.f32 	%f29, [%rd6+24];
	add.s32 	%r87, %r86, %r2;
	mul.wide.s32 	%rd35, %r87, 4;
	add.s64 	%rd36, %rd1, %rd35;
	ld.global.f32 	%f30, [%rd36];
	setp.lt.f32 	%p18, %f29, %f30;
	add.s32 	%r88, %r130, 14;
	selp.b32 	%r89, %r88, %r86, %p18;
	ld.global.f32 	%f31, [%rd6+28];
	add.s32 	%r90, %r89, %r2;
	mul.wide.s32 	%rd37, %r90, 4;
	add.s64 	%rd38, %rd1, %rd37;
	ld.global.f32 	%f32, [%rd38];
	setp.lt.f32 	%p19, %f31, %f32;
	add.s32 	%r91, %r130, 15;
	selp.b32 	%r145, %r91, %r89, %p19;
	add.s32 	%r129, %r129, 16;
	add.s32 	%r130, %r130, 16;
	setp.ne.s32 	%p20, %r130, %r136;
	@%p20 bra 	$L__BB1_4;
$L__BB1_5:
	setp.eq.s32 	%p21, %r3, 0;
	@%p21 bra 	$L__BB1_14;
	and.b32  	%r14, %r37, 7;
	setp.lt.u32 	%p22, %r3, 8;
	@%p22 bra 	$L__BB1_8;
	add.s32 	%r93, %r136, %r2;
	mul.wide.s32 	%rd39, %r93, 4;
	add.s64 	%rd40, %rd1, %rd39;
	ld.global.f32 	%f33, [%rd40];
	add.s32 	%r94, %r145, %r2;
	mul.wide.s32 	%rd41, %r94, 4;
	add.s64 	%rd42, %rd1, %rd41;
	ld.global.f32 	%f34, [%rd42];
	setp.lt.f32 	%p23, %f33, %f34;
	selp.b32 	%r95, %r136, %r145, %p23;
	add.s32 	%r96, %r136, 1;
	ld.global.f32 	%f35, [%rd40+4];
	add.s32 	%r97, %r95, %r2;
	mul.wide.s32 	%rd43, %r97, 4;
	add.s64 	%rd44, %rd1, %rd43;
	ld.global.f32 	%f36, [%rd44];
	setp.lt.f32 	%p24, %f35, %f36;
	selp.b32 	%r98, %r96, %r95, %p24;
	add.s32 	%r99, %r136, 2;
	ld.global.f32 	%f37, [%rd40+8];
	add.s32 	%r100, %r98, %r2;
	mul.wide.s32 	%rd45, %r100, 4;
	add.s64 	%rd46, %rd1, %rd45;
	ld.global.f32 	%f38, [%rd46];
	setp.lt.f32 	%p25, %f37, %f38;
	selp.b32 	%r101, %r99, %r98, %p25;
	add.s32 	%r102, %r136, 3;
	ld.global.f32 	%f39, [%rd40+12];
	add.s32 	%r103, %r101, %r2;
	mul.wide.s32 	%rd47, %r103, 4;
	add.s64 	%rd48, %rd1, %rd47;
	ld.global.f32 	%f40, [%rd48];
	setp.lt.f32 	%p26, %f39, %f40;
	selp.b32 	%r104, %r102, %r101, %p26;
	add.s32 	%r105, %r136, 4;
	ld.global.f32 	%f41, [%rd40+16];
	add.s32 	%r106, %r104, %r2;
	mul.wide.s32 	%rd49, %r106, 4;
	add.s64 	%rd50, %rd1, %rd49;
	ld.global.f32 	%f42, [%rd50];
	setp.lt.f32 	%p27, %f41, %f42;
	selp.b32 	%r107, %r105, %r104, %p27;
	add.s32 	%r108, %r136, 5;
	ld.global.f32 	%f43, [%rd40+20];
	add.s32 	%r109, %r107, %r2;
	mul.wide.s32 	%rd51, %r109, 4;
	add.s64 	%rd52, %rd1, %rd51;
	ld.global.f32 	%f44, [%rd52];
	setp.lt.f32 	%p28, %f43, %f44;
	selp.b32 	%r110, %r108, %r107, %p28;
	add.s32 	%r111, %r136, 6;
	ld.global.f32 	%f45, [%rd40+24];
	add.s32 	%r112, %r110, %r2;
	mul.wide.s32 	%rd53, %r112, 4;
	add.s64 	%rd54, %rd1, %rd53;
	ld.global.f32 	%f46, [%rd54];
	setp.lt.f32 	%p29, %f45, %f46;
	selp.b32 	%r113, %r111, %r110, %p29;
	add.s32 	%r114, %r136, 7;
	ld.global.f32 	%f47, [%rd40+28];
	add.s32 	%r115, %r113, %r2;
	mul.wide.s32 	%rd55, %r115, 4;
	add.s64 	%rd56, %rd1, %rd55;
	ld.global.f32 	%f48, [%rd56];
	setp.lt.f32 	%p30, %f47, %f48;
	selp.b32 	%r145, %r114, %r113, %p30;
	add.s32 	%r136, %r136, 8;
$L__BB1_8:
	setp.eq.s32 	%p31, %r14, 0;
	@%p31 bra 	$L__BB1_14;
	and.b32  	%r20, %r37, 3;
	setp.lt.u32 	%p32, %r14, 4;
	@%p32 bra 	$L__BB1_11;
	add.s32 	%r117, %r136, %r2;
	mul.wide.s32 	%rd57, %r117, 4;
	add.s64 	%rd58, %rd1, %rd57;
	ld.global.f32 	%f49, [%rd58];
	add.s32 	%r118, %r145, %r2;
	mul.wide.s32 	%rd59, %r118, 4;
	add.s64 	%rd60, %rd1, %rd59;
	ld.global.f32 	%f50, [%rd60];
	setp.lt.f32 	%p33, %f49, %f50;
	selp.b32 	%r119, %r136, %r145, %p33;
	add.s32 	%r120, %r136, 1;
	ld.global.f32 	%f51, [%rd58+4];
	add.s32 	%r121, %r119, %r2;
	mul.wide.s32 	%rd61, %r121, 4;
	add.s64 	%rd62, %rd1, %rd61;
	ld.global.f32 	%f52, [%rd62];
	setp.lt.f32 	%p34, %f51, %f52;
	selp.b32 	%r122, %r120, %r119, %p34;
	add.s32 	%r123, %r136, 2;
	ld.global.f32 	%f53, [%rd58+8];
	add.s32 	%r124, %r122, %r2;
	mul.wide.s32 	%rd63, %r124, 4;
	add.s64 	%rd64, %rd1, %rd63;
	ld.global.f32 	%f54, [%rd64];
	setp.lt.f32 	%p35, %f53, %f54;
	selp.b32 	%r125, %r123, %r122, %p35;
	add.s32 	%r126, %r136, 3;
	ld.global.f32 	%f55, [%rd58+12];
	add.s32 	%r127, %r125, %r2;
	mul.wide.s32 	%rd65, %r127, 4;
	add.s64 	%rd66, %rd1, %rd65;
	ld.global.f32 	%f56, [%rd66];
	setp.lt.f32 	%p36, %f55, %f56;
	selp.b32 	%r145, %r126, %r125, %p36;
	add.s32 	%r136, %r136, 4;
$L__BB1_11:
	setp.eq.s32 	%p37, %r20, 0;
	@%p37 bra 	$L__BB1_14;
	add.s32 	%r142, %r136, %r2;
	neg.s32 	%r141, %r20;
$L__BB1_13:
	.pragma "nounroll";
	mul.wide.s32 	%rd67, %r142, 4;
	add.s64 	%rd68, %rd1, %rd67;
	ld.global.f32 	%f57, [%rd68];
	add.s32 	%r128, %r145, %r2;
	mul.wide.s32 	%rd69, %r128, 4;
	add.s64 	%rd70, %rd1, %rd69;
	ld.global.f32 	%f58, [%rd70];
	setp.lt.f32 	%p38, %f57, %f58;
	selp.b32 	%r145, %r136, %r145, %p38;
	add.s32 	%r136, %r136, 1;
	add.s32 	%r142, %r142, 1;
	add.s32 	%r141, %r141, 1;
	setp.ne.s32 	%p39, %r141, 0;
	@%p39 bra 	$L__BB1_13;
$L__BB1_14:
	cvta.to.global.u64 	%rd71, %rd3;
	mul.wide.s32 	%rd72, %r1, 4;
	add.s64 	%rd73, %rd71, %rd72;
	st.global.u32 	[%rd73], %r145;
$L__BB1_15:
	ret;

}
.entry _Z21updateCentroidsKernelPfPiS_iii(
	.param .u64 .ptr .align 1 _Z21updateCentroidsKernelPfPiS_iii_param_0,
	.param .u64 .ptr .align 1 _Z21updateCentroidsKernelPfPiS_iii_param_1,
	.param .u64 .ptr .align 1 _Z21updateCentroidsKernelPfPiS_iii_param_2,
	.param .u32 _Z21updateCentroidsKernelPfPiS_iii_param_3,
	.param .u32 _Z21updateCentroidsKernelPfPiS_iii_param_4,
	.param .u32 _Z21updateCentroidsKernelPfPiS_iii_param_5
)
{
	.reg .pred 	%p<42>;
	.reg .b32 	%r<176>;
	.reg .b32 	%f<94>;
	.reg .b64 	%rd<49>;

	ld.param.u64 	%rd9, [_Z21updateCentroidsKernelPfPiS_iii_param_0];
	ld.param.u64 	%rd10, [_Z21updateCentroidsKernelPfPiS_iii_param_1];
	ld.param.u64 	%rd11, [_Z21updateCentroidsKernelPfPiS_iii_param_2];
	ld.param.u32 	%r75, [_Z21updateCentroidsKernelPfPiS_iii_param_3];
	ld.param.u32 	%r76, [_Z21updateCentroidsKernelPfPiS_iii_param_4];
	ld.param.u32 	%r77, [_Z21updateCentroidsKernelPfPiS_iii_param_5];
	cvta.to.global.u64 	%rd1, %rd9;
	cvta.to.global.u64 	%rd2, %rd10;
	cvta.to.global.u64 	%rd3, %rd11;
	mov.u32 	%r78, %ctaid.x;
	mov.u32 	%r79, %ntid.x;
	mov.u32 	%r1, %tid.x;
	mad.lo.s32 	%r2, %r78, %r79, %r1;
	setp.ge.s32 	%p1, %r2, %r77;
	@%p1 bra 	$L__BB2_51;
	mul.lo.s32 	%r3, %r76, %r1;
	shl.b32 	%r80, %r3, 2;
	mov.u32 	%r81, shared_memory;
	add.s32 	%r4, %r81, %r80;
	setp.lt.s32 	%p2, %r76, 1;
	@%p2 bra 	$L__BB2_14;
	and.b32  	%r5, %r76, 15;
	setp.lt.u32 	%p3, %r76, 16;
	mov.b32 	%r149, 0;
	@%p3 bra 	$L__BB2_5;
	and.b32  	%r149, %r76, 2147483632;
	mov.b32 	%r147, 0;
$L__BB2_4:
	.pragma "nounroll";
	shl.b32 	%r84, %r147, 2;
	add.s32 	%r85, %r4, %r84;
	mov.b32 	%r86, 0;
	st.shared.u32 	[%r85], %r86;
	st.shared.u32 	[%r85+4], %r86;
	st.shared.u32 	[%r85+8], %r86;
	st.shared.u32 	[%r85+12], %r86;
	st.shared.u32 	[%r85+16], %r86;
	st.shared.u32 	[%r85+20], %r86;
	st.shared.u32 	[%r85+24], %r86;
	st.shared.u32 	[%r85+28], %r86;
	st.shared.u32 	[%r85+32], %r86;
	st.shared.u32 	[%r85+36], %r86;
	st.shared.u32 	[%r85+40], %r86;
	st.shared.u32 	[%r85+44], %r86;
	st.shared.u32 	[%r85+48], %r86;
	st.shared.u32 	[%r85+52], %r86;
	st.shared.u32 	[%r85+56], %r86;
	st.shared.u32 	[%r85+60], %r86;
	add.s32 	%r147, %r147, 16;
	setp.ne.s32 	%p4, %r147, %r149;
	@%p4 bra 	$L__BB2_4;
$L__BB2_5:
	setp.eq.s32 	%p5, %r5, 0;
	@%p5 bra 	$L__BB2_14;
	and.b32  	%r10, %r76, 7;
	setp.lt.u32 	%p6, %r5, 8;
	@%p6 bra 	$L__BB2_8;
	shl.b32 	%r87, %r149, 2;
	add.s32 	%r88, %r4, %r87;
	mov.b32 	%r89, 0;
	st.shared.u32 	[%r88], %r89;
	st.shared.u32 	[%r88+4], %r89;
	st.shared.u32 	[%r88+8], %r89;
	st.shared.u32 	[%r88+12], %r89;
	st.shared.u32 	[%r88+16], %r89;
	st.shared.u32 	[%r88+20], %r89;
	st.shared.u32 	[%r88+24], %r89;
	st.shared.u32 	[%r88+28], %r89;
	add.s32 	%r149, %r149, 8;
$L__BB2_8:
	setp.eq.s32 	%p7, %r10, 0;
	@%p7 bra 	$L__BB2_14;
	and.b32  	%r13, %r76, 3;
	setp.lt.u32 	%p8, %r10, 4;
	@%p8 bra 	$L__BB2_11;
	shl.b32 	%r90, %r149, 2;
	add.s32 	%r91, %r4, %r90;
	mov.b32 	%r92, 0;
	st.shared.u32 	[%r91], %r92;
	st.shared.u32 	[%r91+4], %r92;
	st.shared.u32 	[%r91+8], %r92;
	st.shared.u32 	[%r91+12], %r92;
	add.s32 	%r149, %r149, 4;
$L__BB2_11:
	setp.eq.s32 	%p9, %r13, 0;
	@%p9 bra 	$L__BB2_14;
	mov.b32 	%r152, 0;
$L__BB2_13:
	.pragma "nounroll";
	shl.b32 	%r94, %r149, 2;
	add.s32 	%r95, %r4, %r94;
	mov.b32 	%r96, 0;
	st.shared.u32 	[%r95], %r96;
	add.s32 	%r149, %r149, 1;
	add.s32 	%r152, %r152, 1;
	setp.ne.s32 	%p10, %r152, %r13;
	@%p10 bra 	$L__BB2_13;
$L__BB2_14:
	bar.sync 	0;
	setp.lt.s32 	%p11, %r75, 1;
	mov.b32 	%r169, 0;
	@%p11 bra 	$L__BB2_39;
	setp.lt.s32 	%p12, %r76, 1;
	@%p12 bra 	$L__BB2_33;
	and.b32  	%r20, %r76, 15;
	and.b32  	%r21, %r76, 7;
	and.b32  	%r22, %r76, 3;
	mov.b32 	%r153, 0;
	mov.u32 	%r169, %r153;
$L__BB2_17:
	mul.wide.u32 	%rd16, %r153, 4;
	add.s64 	%rd17, %rd2, %rd16;
	ld.global.u32 	%r116, [%rd17];
	setp.ne.s32 	%p22, %r116, %r2;
	@%p22 bra 	$L__BB2_32;
	setp.lt.u32 	%p23, %r76, 16;
	mul.lo.s32 	%r25, %r153, %r76;
	mov.b32 	%r158, 0;
	@%p23 bra 	$L__BB2_21;
	and.b32  	%r118, %r76, 2147483632;
	neg.s32 	%r156, %r118;
	mov.u32 	%r120, shared_memory;
	add.s32 	%r121, %r80, %r120;
	add.s32 	%r155, %r121, 32;
	mul.wide.u32 	%rd18, %r25, 4;
	add.s64 	%rd19, %rd1, %rd18;
	add.s64 	%rd48, %rd19, 32;
$L__BB2_20:
	.pragma "nounroll";
	and.b32  	%r158, %r76, 2147483632;
	ld.global.f32 	%f2, [%rd48+-32];
	atom.shared.add.f32 	%f3, [%r155+-32], %f2;
	ld.global.f32 	%f4, [%rd48+-28];
	atom.shared.add.f32 	%f5, [%r155+-28], %f4;
	ld.global.f32 	%f6, [%rd48+-24];
	atom.shared.add.f32 	%f7, [%r155+-24], %f6;
	ld.global.f32 	%f8, [%rd48+-20];
	atom.shared.add.f32 	%f9, [%r155+-20], %f8;
	ld.global.f32 	%f10, [%rd48+-16];
	atom.shared.add.f32 	%f11, [%r155+-16], %f10;
	ld.global.f32 	%f12, [%rd48+-12];
	atom.shared.add.f32 	%f13, [%r155+-12], %f12;
	ld.global.f32 	%f14, [%rd48+-8];
	atom.shared.add.f32 	%f15, [%r155+-8], %f14;
	ld.global.f32 	%f16, [%rd48+-4];
	atom.shared.add.f32 	%f17, [%r155+-4], %f16;
	ld.global.f32 	%f18, [%rd48];
	atom.shared.add.f32 	%f19, [%r155], %f18;
	ld.global.f32 	%f20, [%rd48+4];
	atom.shared.add.f32 	%f21, [%r155+4], %f20;
	ld.global.f32 	%f22, [%rd48+8];
	atom.shared.add.f32 	%f23, [%r155+8], %f22;
	ld.global.f32 	%f24, [%rd48+12];
	atom.shared.add.f32 	%f25, [%r155+12], %f24;
	ld.global.f32 	%f26, [%rd48+16];
	atom.shared.add.f32 	%f27, [%r155+16], %f26;
	ld.global.f32 	%f28, [%rd48+20];
	atom.shared.add.f32 	%f29, [%r155+20], %f28;
	ld.global.f32 	%f30, [%rd48+24];
	atom.shared.add.f32 	%f31, [%r155+24], %f30;
	ld.global.f32 	%f32, [%rd48+28];
	atom.shared.add.f32 	%f33, [%r155+28], %f32;
	add.s64 	%rd48, %rd48, 64;
	add.s32 	%r156, %r156, 16;
	add.s32 	%r155, %r155, 64;
	setp.ne.s32 	%p24, %r156, 0;
	@%p24 bra 	$L__BB2_20;
$L__BB2_21:
	setp.eq.s32 	%p25, %r20, 0;
	@%p25 bra 	$L__BB2_31;
	add.s32 	%r122, %r20, -1;
	setp.lt.u32 	%p26, %r122, 7;
	@%p26 bra 	$L__BB2_24;
	shl.b32 	%r123, %r158, 2;
	add.s32 	%r124, %r4, %r123;
	add.s32 	%r125, %r158, %r25;
	mul.wide.u32 	%rd20, %r125, 4;
	add.s64 	%rd21, %rd1, %rd20;
	ld.global.f32 	%f34, [%rd21];
	atom.shared.add.f32 	%f35, [%r124], %f34;
	cvt.u64.u32 	%rd22, %r25;
	cvt.u64.u32 	%rd23, %r158;
	add.s64 	%rd24, %rd23, %rd22;
	shl.b64 	%rd25, %rd24, 2;
	add.s64 	%rd26, %rd1, %rd25;
	ld.global.f32 	%f36, [%rd26+4];
	atom.shared.add.f32 	%f37, [%r124+4], %f36;
	ld.global.f32 	%f38, [%rd26+8];
	atom.shared.add.f32 	%f39, [%r124+8], %f38;
	ld.global.f32 	%f40, [%rd26+12];
	atom.shared.add.f32 	%f41, [%r124+12], %f40;
	ld.global.f32 	%f42, [%rd26+16];
	atom.shared.add.f32 	%f43, [%r124+16], %f42;
	ld.global.f32 	%f44, [%rd26+20];
	atom.shared.add.f32 	%f45, [%r124+20], %f44;
	ld.global.f32 	%f46, [%rd26+24];
	atom.shared.add.f32 	%f47, [%r124+24], %f46;
	ld.global.f32 	%f48, [%rd26+28];
	atom.shared.add.f32 	%f49, [%r124+28], %f48;
	add.s32 	%r158, %r158, 8;
$L__BB2_24:
	setp.eq.s32 	%p27, %r21, 0;
	@%p27 bra 	$L__BB2_31;
	add.s32 	%r126, %r21, -1;
	setp.lt.u32 	%p28, %r126, 3;
	@%p28 bra 	$L__BB2_27;
	shl.b32 	%r127, %r158, 2;
	add.s32 	%r128, %r4, %r127;
	add.s32 	%r129, %r158, %r25;
	mul.wide.u32 	%rd27, %r129, 4;
	add.s64 	%rd28, %rd1, %rd27;
	ld.global.f32 	%f50, [%rd28];
	atom.shared.add.f32 	%f51, [%r128], %f50;
	cvt.u64.u32 	%rd29, %r25;
	cvt.u64.u32 	%rd30, %r158;
	add.s64 	%rd31, %rd30, %rd29;
	shl.b64 	%rd32, %rd31, 2;
	add.s64 	%rd33, %rd1, %rd32;
	ld.global.f32 	%f52, [%rd33+4];
	atom.shared.add.f32 	%f53, [%r128+4], %f52;
	ld.global.f32 	%f54, [%rd33+8];
	atom.shared.add.f32 	%f55, [%r128+8], %f54;
	ld.global.f32 	%f56, [%rd33+12];
	atom.shared.add.f32 	%f57, [%r128+12], %f56;
	add.s32 	%r158, %r158, 4;
$L__BB2_27:
	setp.eq.s32 	%p29, %r22, 0;
	@%p29 bra 	$L__BB2_31;
	setp.eq.s32 	%p30, %r22, 1;
	shl.b32 	%r130, %r158, 2;
	add.s32 	%r38, %r4, %r130;
	add.s32 	%r131, %r158, %r25;
	mul.wide.u32 	%rd34, %r131, 4;
	add.s64 	%rd35, %rd1, %rd34;
	ld.global.f32 	%f58, [%rd35];
	atom.shared.add.f32 	%f59, [%r38], %f58;
	@%p30 bra 	$L__BB2_31;
	setp.eq.s32 	%p31, %r22, 2;
	cvt.u64.u32 	%rd36, %r25;
	cvt.u64.u32 	%rd37, %r158;
	add.s64 	%rd38, %rd37, %rd36;
	shl.b64 	%rd39, %rd38, 2;
	add.s64 	%rd7, %rd1, %rd39;
	ld.global.f32 	%f60, [%rd7+4];
	atom.shared.add.f32 	%f61, [%r38+4], %f60;
	@%p31 bra 	$L__BB2_31;
	ld.global.f32 	%f62, [%rd7+8];
	atom.shared.add.f32 	%f63, [%r38+8], %f62;
$L__BB2_31:
	add.s32 	%r169, %r169, 1;
$L__BB2_32:
	add.s32 	%r153, %r153, 1;
	setp.eq.s32 	%p32, %r153, %r75;
	@%p32 bra 	$L__BB2_39;
	bra.uni 	$L__BB2_17;
$L__BB2_33:
	and.b32  	%r42, %r75, 3;
	setp.lt.u32 	%p13, %r75, 4;
	mov.b32 	%r166, 0;
	mov.u32 	%r169, %r166;
	@%p13 bra 	$L__BB2_36;
	and.b32  	%r166, %r75, 2147483644;
	mov.b32 	%r161, 0;
	mov.u32 	%r169, %r161;
$L__BB2_35:
	mul.wide.u32 	%rd12, %r161, 4;
	add.s64 	%rd13, %rd2, %rd12;
	ld.global.u32 	%r101, [%rd13];
	setp.eq.s32 	%p14, %r101, %r2;
	selp.u32 	%r102, 1, 0, %p14;
	add.s32 	%r103, %r169, %r102;
	ld.global.u32 	%r104, [%rd13+4];
	setp.eq.s32 	%p15, %r104, %r2;
	selp.u32 	%r105, 1, 0, %p15;
	add.s32 	%r106, %r103, %r105;
	ld.global.u32 	%r107, [%rd13+8];
	setp.eq.s32 	%p16, %r107, %r2;
	selp.u32 	%r108, 1, 0, %p16;
	add.s32 	%r109, %r106, %r108;
	ld.global.u32 	%r110, [%rd13+12];
	setp.eq.s32 	%p17, %r110, %r2;
	selp.u32 	%r111, 1, 0, %p17;
	add.s32 	%r169, %r109, %r111;
	add.s32 	%r161, %r161, 4;
	setp.ne.s32 	%p18, %r161, %r166;
	@%p18 bra 	$L__BB2_35;
$L__BB2_36:
	setp.eq.s32 	%p19, %r42, 0;
	@%p19 bra 	$L__BB2_39;
	mov.b32 	%r168, 0;
$L__BB2_38:
	.pragma "nounroll";
	mul.wide.u32 	%rd14, %r166, 4;
	add.s64 	%rd15, %rd2, %rd14;
	ld.global.u32 	%r113, [%rd15];
	setp.eq.s32 	%p20, %r113, %r2;
	selp.u32 	%r114, 1, 0, %p20;
	add.s32 	%r169, %r169, %r114;
	add.s32 	%r166, %r166, 1;
	add.s32 	%r168, %r168, 1;
	setp.ne.s32 	%p21, %r168, %r42;
	@%p21 bra 	$L__BB2_38;
$L__BB2_39:
	bar.sync 	0;
	min.s32 	%r132, %r169, %r76;
	setp.lt.s32 	%p33, %r132, 1;
	@%p33 bra 	$L__BB2_51;
	cvt.rn.f32.u32 	%f1, %r169;
	mul.lo.s32 	%r58, %r76, %r2;
	and.b32  	%r59, %r76, 7;
	setp.lt.u32 	%p34, %r76, 8;
	mov.b32 	%r174, 0;
	@%p34 bra 	$L__BB2_43;
	and.b32  	%r174, %r76, 2147483640;
	neg.s32 	%r172, %r174;
	mov.u32 	%r135, shared_memory;
	add.s32 	%r136, %r80, %r135;
	add.s32 	%r171, %r136, 16;
	add.s64 	%rd8, %rd3, 16;
	mov.u32 	%r170, %r58;
$L__BB2_42:
	.pragma "nounroll";
	mul.wide.s32 	%rd40, %r170, 4;
	add.s64 	%rd41, %rd8, %rd40;
	ld.shared.f32 	%f64, [%r171+-16];
	div.rn.f32 	%f65, %f64, %f1;
	st.global.f32 	[%rd41+-16], %f65;
	ld.shared.f32 	%f66, [%r171+-12];
	div.rn.f32 	%f67, %f66, %f1;
	st.global.f32 	[%rd41+-12], %f67;
	ld.shared.f32 	%f68, [%r171+-8];
	div.rn.f32 	%f69, %f68, %f1;
	st.global.f32 	[%rd41+-8], %f69;
	ld.shared.f32 	%f70, [%r171+-4];
	div.rn.f32 	%f71, %f70, %f1;
	st.global.f32 	[%rd41+-4], %f71;
	ld.shared.f32 	%f72, [%r171];
	div.rn.f32 	%f73, %f72, %f1;
	st.global.f32 	[%rd41], %f73;
	ld.shared.f32 	%f74, [%r171+4];
	div.rn.f32 	%f75, %f74, %f1;
	st.global.f32 	[%rd41+4], %f75;
	ld.shared.f32 	%f76, [%r171+8];
	div.rn.f32 	%f77, %f76, %f1;
	st.global.f32 	[%rd41+8], %f77;
	ld.shared.f32 	%f78, [%r171+12];
	div.rn.f32 	%f79, %f78, %f1;
	st.global.f32 	[%rd41+12], %f79;
	add.s32 	%r172, %r172, 8;
	add.s32 	%r171, %r171, 32;
	add.s32 	%r170, %r170, 8;
	setp.ne.s32 	%p35, %r172, 0;
	@%p35 bra 	$L__BB2_42;
$L__BB2_43:
	setp.eq.s32 	%p36, %r59, 0;
	@%p36 bra 	$L__BB2_51;
	and.b32  	%r70, %r76, 3;
	setp.lt.u32 	%p37, %r59, 4;
	@%p37 bra 	$L__BB2_46;
	shl.b32 	%r137, %r174, 2;
	add.s32 	%r138, %r4, %r137;
	ld.shared.f32 	%f80, [%r138];
	div.rn.f32 	%f81, %f80, %f1;
	add.s32 	%r139, %r174, %r58;
	mul.wide.s32 	%rd42, %r139, 4;
	add.s64 	%rd43, %rd3, %rd42;
	st.global.f32 	[%rd43], %f81;
	ld.shared.f32 	%f82, [%r138+4];
	div.rn.f32 	%f83, %f82, %f1;
	st.global.f32 	[%rd43+4], %f83;
	ld.shared.f32 	%f84, [%r138+8];
	div.rn.f32 	%f85, %f84, %f1;
	st.global.f32 	[%rd43+8], %f85;
	ld.shared.f32 	%f86, [%r138+12];
	div.rn.f32 	%f87, %f86, %f1;
	st.global.f32 	[%rd43+12], %f87;
	add.s32 	%r174, %r174, 4;
$L__BB2_46:
	setp.eq.s32 	%p38, %r70, 0;
	@%p38 bra 	$L__BB2_51;
	setp.eq.s32 	%p39, %r70, 1;
	@%p39 bra 	$L__BB2_49;
	shl.b32 	%r140, %r174, 2;
	add.s32 	%r141, %r4, %r140;
	ld.shared.f32 	%f88, [%r141];
	div.rn.f32 	%f89, %f88, %f1;
	add.s32 	%r142, %r174, %r58;
	mul.wide.s32 	%rd44, %r142, 4;
	add.s64 	%rd45, %rd3, %rd44;
	st.global.f32 	[%rd45], %f89;
	ld.shared.f32 	%f90, [%r141+4];
	div.rn.f32 	%f91, %f90, %f1;
	st.global.f32 	[%rd45+4], %f91;
	add.s32 	%r174, %r174, 2;
$L__BB2_49:
	and.b32  	%r143, %r76, 1;
	setp.eq.b32 	%p40, %r143, 1;
	not.pred 	%p41, %p40;
	@%p41 bra 	$L__BB2_51;
	shl.b32 	%r144, %r174, 2;
	add.s32 	%r145, %r4, %r144;
	ld.shared.f32 	%f92, [%r145];
	div.rn.f32 	%f93, %f92, %f1;
	add.s32 	%r146, %r174, %r58;
	mul.wide.s32 	%rd46, %r146, 4;
	add.s64 	%rd47, %rd3, %rd46;
	st.global.f32 	[%rd47], %f93;
$L__BB2_51:
	ret;

}
	// .globl	_ZN3cub18CUB_300001_SM_10006detail11EmptyKernelIvEEvv
.visible .entry _ZN3cub18CUB_300001_SM_10006detail11EmptyKernelIvEEvv()
{


	ret;

}


// ===== COMPILED SASS (sm_100) =====

	.target	sm_100

	.elftype	@"ET_EXEC"


//--------------------- .note.nv.tkinfo           --------------------------
	.section	.note.nv.tkinfo,"",@"SHT_NOTE"
	.sectionflags	@"SHF_NOTE_NV_TKINFO"
	.tkinfo
        /*0018*/ 	.word	0x00000002
        /*0030*/ 	.string	""
        /*0030*/ 	.string	"ptxas"
        /*0030*/ 	.string	"Cuda compilation tools, release 13.0, V13.0.88"
        /*0030*/ 	.string	"Build cuda_13.0.r13.0/compiler.36424714_0"
        /*0030*/ 	.string	"-arch sm_100 -m 64 "



//--------------------- .note.nv.cuinfo           --------------------------
	.section	.note.nv.cuinfo,"",@"SHT_NOTE"
	.sectionflags	@"SHF_NOTE_NV_CUINFO"
        /*0018*/ 	.short	0x0002
        /*001a*/ 	.short	0x0064
        /*001c*/ 	.short	0x0082
	.zero		2


//--------------------- .nv.info                  --------------------------
	.section	.nv.info,"",@"SHT_CUDA_INFO"
	.align	4


	//----- nvinfo : EIATTR_REGCOUNT
	.align		4
        /*0000*/ 	.byte	0x04, 0x2f
        /*0002*/ 	.short	(.L_44 - .L_43)
	.align		4
.L_43:
        /*0004*/ 	.word	index@(_Z22computeDistancesKernelPfS_S_iii)
        /*0008*/ 	.word	0x0000001f


	//----- nvinfo : EIATTR_FRAME_SIZE
	.align		4
.L_44:
        /*000c*/ 	.byte	0x04, 0x11
        /*000e*/ 	.short	(.L_46 - .L_45)
	.align		4
.L_45:
        /*0010*/ 	.word	index@($__internal_1_$__cuda_sm20_sqrt_rn_f32_slowpath)
        /*0014*/ 	.word	0x00000000


	//----- nvinfo : EIATTR_FRAME_SIZE
	.align		4
.L_46:
        /*0018*/ 	.byte	0x04, 0x11
        /*001a*/ 	.short	(.L_48 - .L_47)
	.align		4
.L_47:
        /*001c*/ 	.word	index@(_Z22computeDistancesKernelPfS_S_iii)
        /*0020*/ 	.word	0x00000000


	//----- nvinfo : EIATTR_REGCOUNT
	.align		4
.L_48:
        /*0024*/ 	.byte	0x04, 0x2f
        /*0026*/ 	.short	(.L_50 - .L_49)
	.align		4
.L_49:
        /*0028*/ 	.word	index@(_Z20assignClustersKernelPfPiii)
        /*002c*/ 	.word	0x00000014


	//----- nvinfo : EIATTR_FRAME_SIZE
	.align		4
.L_50:
        /*0030*/ 	.byte	0x04, 0x11
        /*0032*/ 	.short	(.L_52 - .L_51)
	.align		4
.L_51:
        /*0034*/ 	.word	index@(_Z20assignClustersKernelPfPiii)
        /*0038*/ 	.word	0x00000000


	//----- nvinfo : EIATTR_REGCOUNT
	.align		4
.L_52:
        /*003c*/ 	.byte	0x04, 0x2f
        /*003e*/ 	.short	(.L_54 - .L_53)
	.align		4
.L_53:
        /*0040*/ 	.word	index@(_Z21updateCentroidsKernelPfPiS_iii)
        /*0044*/ 	.word	0x00000020


	//----- nvinfo : EIATTR_FRAME_SIZE
	.align		4
.L_54:
        /*0048*/ 	.byte	0x04, 0x11
        /*004a*/ 	.short	(.L_56 - .L_55)
	.align		4
.L_55:
        /*004c*/ 	.word	index@($__internal_0_$__cuda_sm3x_div_rn_noftz_f32_slowpath)
        /*0050*/ 	.word	0x00000000


	//----- nvinfo : EIATTR_FRAME_SIZE
	.align		4
.L_56:
        /*0054*/ 	.byte	0x04, 0x11
        /*0056*/ 	.short	(.L_58 - .L_57)
	.align		4
.L_57:
        /*0058*/ 	.word	index@(_Z21updateCentroidsKernelPfPiS_iii)
        /*005c*/ 	.word	0x00000000


	//----- nvinfo : EIATTR_REGCOUNT
	.align		4
.L_58:
        /*0060*/ 	.byte	0x04, 0x2f
        /*0062*/ 	.short	(.L_60 - .L_59)
	.align		4
.L_59:
        /*0064*/ 	.word	index@(_ZN3cub18CUB_300001_SM_10006detail11EmptyKernelIvEEvv)
        /*0068*/ 	.word	0x00000004


	//----- nvinfo : EIATTR_FRAME_SIZE
	.align		4
.L_60:
        /*006c*/ 	.byte	0x04, 0x11
        /*006e*/ 	.short	(.L_62 - .L_61)
	.align		4
.L_61:
        /*0070*/ 	.word	index@(_ZN3cub18CUB_300001_SM_10006detail11EmptyKernelIvEEvv)
        /*0074*/ 	.word	0x00000000


	//----- nvinfo : EIATTR_MIN_STACK_SIZE
	.align		4
.L_62:
        /*0078*/ 	.byte	0x04, 0x12
        /*007a*/ 	.short	(.L_64 - .L_63)
	.align		4
.L_63:
        /*007c*/ 	.word	index@(_Z21updateCentroidsKernelPfPiS_iii)
        /*0080*/ 	.word	0x00000000


	//----- nvinfo : EIATTR_MIN_STACK_SIZE
	.align		4
.L_64:
        /*0084*/ 	.byte	0x04, 0x12
        /*0086*/ 	.short	(.L_66 - .L_65)
	.align		4
.L_65:
        /*0088*/ 	.word	index@(_Z20assignClustersKernelPfPiii)
        /*008c*/ 	.word	0x00000000


	//----- nvinfo : EIATTR_MIN_STACK_SIZE
	.align		4
.L_66:
        /*0090*/ 	.byte	0x04, 0x12
        /*0092*/ 	.short	(.L_68 - .L_67)
	.align		4
.L_67:
        /*0094*/ 	.word	index@(_Z22computeDistancesKernelPfS_S_iii)
        /*0098*/ 	.word	0x00000000


	//----- nvinfo : EIATTR_MIN_STACK_SIZE
	.align		4
.L_68:
        /*009c*/ 	.byte	0x04, 0x12
        /*009e*/ 	.short	(.L_70 - .L_69)
	.align		4
.L_69:
        /*00a0*/ 	.word	index@(_ZN3cub18CUB_300001_SM_10006detail11EmptyKernelIvEEvv)
        /*00a4*/ 	.word	0x00000000
.L_70:


//--------------------- .nv.compat                --------------------------
	.section	.nv.compat,"",@"SHT_CUDA_COMPAT_INFO"
	.align	4
        /*0000*/ 	.byte	0x02, 0x09, 0x00, 0x00, 0x02, 0x02, 0x01, 0x00, 0x02, 0x05, 0x05, 0x00, 0x03, 0x07, 0x01, 0x01
        /*0010*/ 	.byte	0x02, 0x03, 0x00, 0x00, 0x02, 0x06, 0x01, 0x00, 0x04, 0x0b, 0x08, 0x00, 0x01, 0x00, 0x00, 0x00
        /*0020*/ 	.byte	0x00, 0x00, 0x00, 0x00


//--------------------- .nv.info._ZN3cub18CUB_300001_SM_10006detail11EmptyKernelIvEEvv --------------------------
	.section	.nv.info._ZN3cub18CUB_300001_SM_10006detail11EmptyKernelIvEEvv,"",@"SHT_CUDA_INFO"
	.sectionflags	@""
	.align	4


	//----- nvinfo : EIATTR_CUDA_API_VERSION
	.align		4
        /*0000*/ 	.byte	0x04, 0x37
        /*0002*/ 	.short	(.L_72 - .L_71)
.L_71:
        /*0004*/ 	.word	0x00000082


	//----- nvinfo : EIATTR_SPARSE_MMA_MASK
	.align		4
.L_72:
        /*0008*/ 	.byte	0x03, 0x50
        /*000a*/ 	.short	0x0000


	//----- nvinfo : EIATTR_MAXREG_COUNT
	.align		4
        /*000c*/ 	.byte	0x03, 0x1b
        /*000e*/ 	.short	0x00ff


	//----- nvinfo : EIATTR_MERCURY_ISA_VERSION
	.align		4
        /*0010*/ 	.byte	0x03, 0x5f
        /*0012*/ 	.short	0x0101


	//----- nvinfo : EIATTR_VRC_CTA_INIT_COUNT
	.align		4
        /*0014*/ 	.byte	0x02, 0x4a
	.zero		1
	.zero		1


	//----- nvinfo : EIATTR_EXIT_INSTR_OFFSETS
	.align		4
        /*0018*/ 	.byte	0x04, 0x1c
        /*001a*/ 	.short	(.L_74 - .L_73)


	//   ....[0]....
.L_73:
        /*001c*/ 	.word	0x00000010


	//----- nvinfo : EIATTR_SW_WAR
	.align		4
.L_74:
        /*0020*/ 	.byte	0x04, 0x36
        /*0022*/ 	.short	(.L_76 - .L_75)
.L_75:
        /*0024*/ 	.word	0x00000008
.L_76:


//--------------------- .nv.info._Z21updateCentroidsKernelPfPiS_iii --------------------------
	.section	.nv.info._Z21updateCentroidsKernelPfPiS_iii,"",@"SHT_CUDA_INFO"
	.sectionflags	@""
	.align	4


	//----- nvinfo : EIATTR_CUDA_API_VERSION
	.align		4
        /*0000*/ 	.byte	0x04, 0x37
        /*0002*/ 	.short	(.L_78 - .L_77)
.L_77:
        /*0004*/ 	.word	0x00000082


	//----- nvinfo : EIATTR_KPARAM_INFO
	.align		4
.L_78:
        /*0008*/ 	.byte	0x04, 0x17
        /*000a*/ 	.short	(.L_80 - .L_79)
.L_79:
        /*000c*/ 	.word	0x00000000
        /*0010*/ 	.short	0x0005
        /*0012*/ 	.short	0x0020
        /*0014*/ 	.byte	0x00, 0xf0, 0x11, 0x00


	//----- nvinfo : EIATTR_KPARAM_INFO
	.align		4
.L_80:
        /*0018*/ 	.byte	0x04, 0x17
        /*001a*/ 	.short	(.L_82 - .L_81)
.L_81:
        /*001c*/ 	.word	0x00000000
        /*0020*/ 	.short	0x0004
        /*0022*/ 	.short	0x001c
        /*0024*/ 	.byte	0x00, 0xf0, 0x11, 0x00


	//----- nvinfo : EIATTR_KPARAM_INFO
	.align		4
.L_82:
        /*0028*/ 	.byte	0x04, 0x17
        /*002a*/ 	.short	(.L_84 - .L_83)
.L_83:
        /*002c*/ 	.word	0x00000000
        /*0030*/ 	.short	0x0003
        /*0032*/ 	.short	0x0018
        /*0034*/ 	.byte	0x00, 0xf0, 0x11, 0x00


	//----- nvinfo : EIATTR_KPARAM_INFO
	.align		4
.L_84:
        /*0038*/ 	.byte	0x04, 0x17
        /*003a*/ 	.short	(.L_86 - .L_85)
.L_85:
        /*003c*/ 	.word	0x00000000
        /*0040*/ 	.short	0x0002
        /*0042*/ 	.short	0x0010
        /*0044*/ 	.byte	0x00, 0xf5, 0x21, 0x00


	//----- nvinfo : EIATTR_KPARAM_INFO
	.align		4
.L_86:
        /*0048*/ 	.byte	0x04, 0x17
        /*004a*/ 	.short	(.L_88 - .L_87)
.L_87:
        /*004c*/ 	.word	0x00000000
        /*0050*/ 	.short	0x0001
        /*0052*/ 	.short	0x0008
        /*0054*/ 	.byte	0x00, 0xf5, 0x21, 0x00


	//----- nvinfo : EIATTR_KPARAM_INFO
	.align		4
.L_88:
        /*0058*/ 	.byte	0x04, 0x17
        /*005a*/ 	.short	(.L_90 - .L_89)
.L_89:
        /*005c*/ 	.word	0x00000000
        /*0060*/ 	.short	0x0000
        /*0062*/ 	.short	0x0000
        /*0064*/ 	.byte	0x00, 0xf5, 0x21, 0x00


	//----- nvinfo : EIATTR_SPARSE_MMA_MASK
	.align		4
.L_90:
        /*0068*/ 	.byte	0x03, 0x50
        /*006a*/ 	.short	0x0000


	//----- nvinfo : EIATTR_MAXREG_COUNT
	.align		4
        /*006c*/ 	.byte	0x03, 0x1b
        /*006e*/ 	.short	0x00ff


	//----- nvinfo : EIATTR_NUM_BARRIERS
	.align		4
        /*0070*/ 	.byte	0x02, 0x4c
        /*0072*/ 	.byte	0x01
	.zero		1


	//----- nvinfo : EIATTR_MERCURY_ISA_VERSION
	.align		4
        /*0074*/ 	.byte	0x03, 0x5f
        /*0076*/ 	.short	0x0101


	//----- nvinfo : EIATTR_VRC_CTA_INIT_COUNT
	.align		4
        /*0078*/ 	.byte	0x02, 0x4a
	.zero		1
	.zero		1


	//----- nvinfo : EIATTR_EXIT_INSTR_OFFSETS
	.align		4
        /*007c*/ 	.byte	0x04, 0x1c
        /*007e*/ 	.short	(.L_92 - .L_91)


	//   ....[0]....
.L_91:
        /*0080*/ 	.word	0x00000070


	//   ....[1]....
        /*0084*/ 	.word	0x00002350


	//   ....[2]....
        /*0088*/ 	.word	0x00002d40


	//   ....[3]....
        /*008c*/ 	.word	0x00003210


	//   ....[4]....
        /*0090*/ 	.word	0x000034d0


	//   ....[5]....
        /*0094*/ 	.word	0x00003630


	//----- nvinfo : EIATTR_CRS_STACK_SIZE
	.align		4
.L_92:
        /*0098*/ 	.byte	0x04, 0x1e
        /*009a*/ 	.short	(.L_94 - .L_93)
.L_93:
        /*009c*/ 	.word	0x00000000


	//----- nvinfo : EIATTR_CBANK_PARAM_SIZE
	.align		4
.L_94:
        /*00a0*/ 	.byte	0x03, 0x19
        /*00a2*/ 	.short	0x0024


	//----- nvinfo : EIATTR_PARAM_CBANK
	.align		4
        /*00a4*/ 	.byte	0x04, 0x0a
        /*00a6*/ 	.short	(.L_96 - .L_95)
	.align		4
.L_95:
        /*00a8*/ 	.word	index@(.nv.constant0._Z21updateCentroidsKernelPfPiS_iii)
        /*00ac*/ 	.short	0x0380
        /*00ae*/ 	.short	0x0024


	//----- nvinfo : EIATTR_SW_WAR
	.align		4
.L_96:
        /*00b0*/ 	.byte	0x04, 0x36
        /*00b2*/ 	.short	(.L_98 - .L_97)
.L_97:
        /*00b4*/ 	.word	0x00000008
.L_98:


//--------------------- .nv.info._Z20assignClustersKernelPfPiii --------------------------
	.section	.nv.info._Z20assignClustersKernelPfPiii,"",@"SHT_CUDA_INFO"
	.sectionflags	@""
	.align	4


	//----- nvinfo : EIATTR_CUDA_API_VERSION
	.align		4
        /*0000*/ 	.byte	0x04, 0x37
        /*0002*/ 	.short	(.L_100 - .L_99)
.L_99:
        /*0004*/ 	.word	0x00000082


	//----- nvinfo : EIATTR_KPARAM_INFO
	.align		4
.L_100:
        /*0008*/ 	.byte	0x04, 0x17
        /*000a*/ 	.short	(.L_102 - .L_101)
.L_101:
        /*000c*/ 	.word	0x00000000
        /*0010*/ 	.short	0x0003
        /*0012*/ 	.short	0x0014
        /*0014*/ 	.byte	0x00, 0xf0, 0x11, 0x00


	//----- nvinfo : EIATTR_KPARAM_INFO
	.align		4
.L_102:
        /*0018*/ 	.byte	0x04, 0x17
        /*001a*/ 	.short	(.L_104 - .L_103)
.L_103:
        /*001c*/ 	.word	0x00000000
        /*0020*/ 	.short	0x0002
        /*0022*/ 	.short	0x0010
        /*0024*/ 	.byte	0x00, 0xf0, 0x11, 0x00


	//----- nvinfo : EIATTR_KPARAM_INFO
	.align		4
.L_104:
        /*0028*/ 	.byte	0x04, 0x17
        /*002a*/ 	.short	(.L_106 - .L_105)
.L_105:
        /*002c*/ 	.word	0x00000000
        /*0030*/ 	.short	0x0001
        /*0032*/ 	.short	0x0008
        /*0034*/ 	.byte	0x00, 0xf5, 0x21, 0x00


	//----- nvinfo : EIATTR_KPARAM_INFO
	.align		4
.L_106:
        /*0038*/ 	.byte	0x04, 0x17
        /*003a*/ 	.short	(.L_108 - .L_107)
.L_107:
        /*003c*/ 	.word	0x00000000
        /*0040*/ 	.short	0x0000
        /*0042*/ 	.short	0x0000
        /*0044*/ 	.byte	0x00, 0xf5, 0x21, 0x00


	//----- nvinfo : EIATTR_SPARSE_MMA_MASK
	.align		4
.L_108:
        /*0048*/ 	.byte	0x03, 0x50
        /*004a*/ 	.short	0x0000


	//----- nvinfo : EIATTR_MAXREG_COUNT
	.align		4
        /*004c*/ 	.byte	0x03, 0x1b
        /*004e*/ 	.short	0x00ff


	//----- nvinfo : EIATTR_MERCURY_ISA_VERSION
	.align		4
        /*0050*/ 	.byte	0x03, 0x5f
        /*0052*/ 	.short	0x0101


	//----- nvinfo : EIATTR_VRC_CTA_INIT_COUNT
	.align		4
        /*0054*/ 	.byte	0x02, 0x4a
	.zero		1
	.zero		1


	//----- nvinfo : EIATTR_EXIT_INSTR_OFFSETS
	.align		4
        /*0058*/ 	.byte	0x04, 0x1c
        /*005a*/ 	.short	(.L_110 - .L_109)


	//   ....[0]....
.L_109:
        /*005c*/ 	.word	0x00000070


	//   ....[1]....
        /*0060*/ 	.word	0x00000f20


	//----- nvinfo : EIATTR_CBANK_PARAM_SIZE
	.align		4
.L_110:
        /*0064*/ 	.byte	0x03, 0x19
        /*0066*/ 	.short	0x0018


	//----- nvinfo : EIATTR_PARAM_CBANK
	.align		4
        /*0068*/ 	.byte	0x04, 0x0a
        /*006a*/ 	.short	(.L_112 - .L_111)
	.align		4
.L_111:
        /*006c*/ 	.word	index@(.nv.constant0._Z20assignClustersKernelPfPiii)
        /*0070*/ 	.short	0x0380
        /*0072*/ 	.short	0x0018


	//----- nvinfo : EIATTR_SW_WAR
	.align		4
.L_112:
        /*0074*/ 	.byte	0x04, 0x36
        /*0076*/ 	.short	(.L_114 - .L_113)
.L_113:
        /*0078*/ 	.word	0x00000008
.L_114:


//--------------------- .nv.info._Z22computeDistancesKernelPfS_S_iii --------------------------
	.section	.nv.info._Z22computeDistancesKernelPfS_S_iii,"",@"SHT_CUDA_INFO"
	.sectionflags	@""
	.align	4


	//----- nvinfo : EIATTR_CUDA_API_VERSION
	.align		4
        /*0000*/ 	.byte	0x04, 0x37
        /*0002*/ 	.short	(.L_116 - .L_115)
.L_115:
        /*0004*/ 	.word	0x00000082


	//----- nvinfo : EIATTR_KPARAM_INFO
	.align		4
.L_116:
        /*0008*/ 	.byte	0x04, 0x17
        /*000a*/ 	.short	(.L_118 - .L_117)
.L_117:
        /*000c*/ 	.word	0x00000000
        /*0010*/ 	.short	0x0005
        /*0012*/ 	.short	0x0020
        /*0014*/ 	.byte	0x00, 0xf0, 0x11, 0x00


	//----- nvinfo : EIATTR_KPARAM_INFO
	.align		4
.L_118:
        /*0018*/ 	.byte	0x04, 0x17
        /*001a*/ 	.short	(.L_120 - .L_119)
.L_119:
        /*001c*/ 	.word	0x00000000
        /*0020*/ 	.short	0x0004
        /*0022*/ 	.short	0x001c
        /*0024*/ 	.byte	0x00, 0xf0, 0x11, 0x00


	//----- nvinfo : EIATTR_KPARAM_INFO
	.align		4
.L_120:
        /*0028*/ 	.byte	0x04, 0x17
        /*002a*/ 	.short	(.L_122 - .L_121)
.L_121:
        /*002c*/ 	.word	0x00000000
        /*0030*/ 	.short	0x0003
        /*0032*/ 	.short	0x0018
        /*0034*/ 	.byte	0x00, 0xf0, 0x11, 0x00


	//----- nvinfo : EIATTR_KPARAM_INFO
	.align		4
.L_122:
        /*0038*/ 	.byte	0x04, 0x17
        /*003a*/ 	.short	(.L_124 - .L_123)
.L_123:
        /*003c*/ 	.word	0x00000000
        /*0040*/ 	.short	0x0002
        /*0042*/ 	.short	0x0010
        /*0044*/ 	.byte	0x00, 0xf5, 0x21, 0x00


	//----- nvinfo : EIATTR_KPARAM_INFO
	.align		4
.L_124:
        /*0048*/ 	.byte	0x04, 0x17
        /*004a*/ 	.short	(.L_126 - .L_125)
.L_125:
        /*004c*/ 	.word	0x00000000
        /*0050*/ 	.short	0x0001
        /*0052*/ 	.short	0x0008
        /*0054*/ 	.byte	0x00, 0xf5, 0x21, 0x00


	//----- nvinfo : EIATTR_KPARAM_INFO
	.align		4
.L_126:
        /*0058*/ 	.byte	0x04, 0x17
        /*005a*/ 	.short	(.L_128 - .L_127)
.L_127:
        /*005c*/ 	.word	0x00000000
        /*0060*/ 	.short	0x0000
        /*0062*/ 	.short	0x0000
        /*0064*/ 	.byte	0x00, 0xf5, 0x21, 0x00


	//----- nvinfo : EIATTR_SPARSE_MMA_MASK
	.align		4
.L_128:
        /*0068*/ 	.byte	0x03, 0x50
        /*006a*/ 	.short	0x0000


	//----- nvinfo : EIATTR_MAXREG_COUNT
	.align		4
        /*006c*/ 	.byte	0x03, 0x1b
        /*006e*/ 	.short	0x00ff


	//----- nvinfo : EIATTR_MERCURY_ISA_VERSION
	.align		4
        /*0070*/ 	.byte	0x03, 0x5f
        /*0072*/ 	.short	0x0101


	//----- nvinfo : EIATTR_VRC_CTA_INIT_COUNT
	.align		4
        /*0074*/ 	.byte	0x02, 0x4a
	.zero		1
	.zero		1


	//----- nvinfo : EIATTR_EXIT_INSTR_OFFSETS
	.align		4
        /*0078*/ 	.byte	0x04, 0x1c
        /*007a*/ 	.short	(.L_130 - .L_129)


	//   ....[0]....
.L_129:
        /*007c*/ 	.word	0x00000090


	//   ....[1]....
        /*0080*/ 	.word	0x00000a40


	//   ....[2]....
        /*0084*/ 	.word	0x00000bb0


	//   ....[3]....
        /*0088*/ 	.word	0x00000c80


	//   ....[4]....
        /*008c*/ 	.word	0x00000d10


	//   ....[5]....
        /*0090*/ 	.word	0x00000d70


	//----- nvinfo : EIATTR_CRS_STACK_SIZE
	.align		4
.L_130:
        /*0094*/ 	.byte	0x04, 0x1e
        /*0096*/ 	.short	(.L_132 - .L_131)
.L_131:
        /*0098*/ 	.word	0x00000000


	//----- nvinfo : EIATTR_CBANK_PARAM_SIZE
	.align		4
.L_132:
        /*009c*/ 	.byte	0x03, 0x19
        /*009e*/ 	.short	0x0024


	//----- nvinfo : EIATTR_PARAM_CBANK
	.align		4
        /*00a0*/ 	.byte	0x04, 0x0a
        /*00a2*/ 	.short	(.L_134 - .L_133)
	.align		4
.L_133:
        /*00a4*/ 	.word	index@(.nv.constant0._Z22computeDistancesKernelPfS_S_iii)
        /*00a8*/ 	.short	0x0380
        /*00aa*/ 	.short	0x0024


	//----- nvinfo : EIATTR_SW_WAR
	.align		4
.L_134:
        /*00ac*/ 	.byte	0x04, 0x36
        /*00ae*/ 	.short	(.L_136 - .L_135)
.L_135:
        /*00b0*/ 	.word	0x00000008
.L_136:


//--------------------- .nv.callgraph             --------------------------
	.section	.nv.callgraph,"",@"SHT_CUDA_CALLGRAPH"
	.align	4
	.sectionentsize	8
	.align		4
        /*0000*/ 	.word	0x00000000
	.align		4
        /*0004*/ 	.word	0xffffffff
	.align		4
        /*0008*/ 	.word	0x00000000
	.align		4
        /*000c*/ 	.word	0xfffffffe
	.align		4
        /*0010*/ 	.word	0x00000000
	.align		4
        /*0014*/ 	.word	0xfffffffd
	.align		4
        /*0018*/ 	.word	0x00000000
	.align		4
        /*001c*/ 	.word	0xfffffffc


//--------------------- .nv.constant4             --------------------------
	.section	.nv.constant4,"a",@progbits
	.align	8
	.align		8
.nv.constant4:
        /*0000*/ 	.dword	_ZN40_INTERNAL_5ab3d56d_4_k_cu_dc5fc3ee_874034cuda3std3__45__cpo5beginE
	.align		8
        /*0008*/ 	.dword	_ZN40_INTERNAL_5ab3d56d_4_k_cu_dc5fc3ee_874034cuda3std3__45__cpo3endE
	.align		8
        /*0010*/ 	.dword	_ZN40_INTERNAL_5ab3d56d_4_k_cu_dc5fc3ee_874034cuda3std3__45__cpo6cbeginE
	.align		8
        /*0018*/ 	.dword	_ZN40_INTERNAL_5ab3d56d_4_k_cu_dc5fc3ee_874034cuda3std3__45__cpo4cendE
	.align		8
        /*0020*/ 	.dword	_ZN40_INTERNAL_5ab3d56d_4_k_cu_dc5fc3ee_874034cuda3std3__45__cpo6rbeginE
	.align		8
        /*0028*/ 	.dword	_ZN40_INTERNAL_5ab3d56d_4_k_cu_dc5fc3ee_874034cuda3std3__45__cpo4rendE
	.align		8
        /*0030*/ 	.dword	_ZN40_INTERNAL_5ab3d56d_4_k_cu_dc5fc3ee_874034cuda3std3__45__cpo7crbeginE
	.align		8
        /*0038*/ 	.dword	_ZN40_INTERNAL_5ab3d56d_4_k_cu_dc5fc3ee_874034cuda3std3__45__cpo5crendE
	.align		8
        /*0040*/ 	.dword	_ZN40_INTERNAL_5ab3d56d_4_k_cu_dc5fc3ee_874034cuda3std3__442_GLOBAL__N__5ab3d56d_4_k_cu_dc5fc3ee_874036ignoreE
	.align		8
        /*0048*/ 	.dword	_ZN40_INTERNAL_5ab3d56d_4_k_cu_dc5fc3ee_874034cuda3std3__419piecewise_constructE
	.align		8
        /*0050*/ 	.dword	_ZN40_INTERNAL_5ab3d56d_4_k_cu_dc5fc3ee_874034cuda3std3__48in_placeE
	.align		8
        /*0058*/ 	.dword	_ZN40_INTERNAL_5ab3d56d_4_k_cu_dc5fc3ee_874034cuda3std3__420unreachable_sentinelE
	.align		8
        /*0060*/ 	.dword	_ZN40_INTERNAL_5ab3d56d_4_k_cu_dc5fc3ee_874034cuda3std3__47nulloptE
	.align		8
        /*0068*/ 	.dword	_ZN40_INTERNAL_5ab3d56d_4_k_cu_dc5fc3ee_874034cuda3std3__48unexpectE
	.align		8
        /*0070*/ 	.dword	_ZN40_INTERNAL_5ab3d56d_4_k_cu_dc5fc3ee_874034cuda3std6ranges3__45__cpo4swapE
	.align		8
        /*0078*/ 	.dword	_ZN40_INTERNAL_5ab3d56d_4_k_cu_dc5fc3ee_874034cuda3std6ranges3__45__cpo9iter_moveE
	.align		8
        /*0080*/ 	.dword	_ZN40_INTERNAL_5ab3d56d_4_k_cu_dc5fc3ee_874034cuda3std6ranges3__45__cpo5beginE
	.align		8
        /*0088*/ 	.dword	_ZN40_INTERNAL_5ab3d56d_4_k_cu_dc5fc3ee_874034cuda3std6ranges3__45__cpo3endE
	.align		8
        /*0090*/ 	.dword	_ZN40_INTERNAL_5ab3d56d_4_k_cu_dc5fc3ee_874034cuda3std6ranges3__45__cpo6cbeginE
	.align		8
        /*0098*/ 	.dword	_ZN40_INTERNAL_5ab3d56d_4_k_cu_dc5fc3ee_874034cuda3std6ranges3__45__cpo4cendE
	.align		8
        /*00a0*/ 	.dword	_ZN40_INTERNAL_5ab3d56d_4_k_cu_dc5fc3ee_874034cuda3std6ranges3__45__cpo7advanceE
	.align		8
        /*00a8*/ 	.dword	_ZN40_INTERNAL_5ab3d56d_4_k_cu_dc5fc3ee_874034cuda3std6ranges3__45__cpo9iter_swapE
	.align		8
        /*00b0*/ 	.dword	_ZN40_INTERNAL_5ab3d56d_4_k_cu_dc5fc3ee_874034cuda3std6ranges3__45__cpo4nextE
	.align		8
        /*00b8*/ 	.dword	_ZN40_INTERNAL_5ab3d56d_4_k_cu_dc5fc3ee_874034cuda3std6ranges3__45__cpo4prevE
	.align		8
        /*00c0*/ 	.dword	_ZN40_INTERNAL_5ab3d56d_4_k_cu_dc5fc3ee_874034cuda3std6ranges3__45__cpo4dataE
	.align		8
        /*00c8*/ 	.dword	_ZN40_INTERNAL_5ab3d56d_4_k_cu_dc5fc3ee_874034cuda3std6ranges3__45__cpo5cdataE
	.align		8
        /*00d0*/ 	.dword	_ZN40_INTERNAL_5ab3d56d_4_k_cu_dc5fc3ee_874034cuda3std6ranges3__45__cpo4sizeE
	.align		8
        /*00d8*/ 	.dword	_ZN40_INTERNAL_5ab3d56d_4_k_cu_dc5fc3ee_874034cuda3std6ranges3__45__cpo5ssizeE
	.align		8
        /*00e0*/ 	.dword	_ZN40_INTERNAL_5ab3d56d_4_k_cu_dc5fc3ee_874034cuda3std6ranges3__45__cpo8distanceE
	.align		8
        /*00e8*/ 	.dword	_ZN40_INTERNAL_5ab3d56d_4_k_cu_dc5fc3ee_874036thrust24THRUST_300001_SM_1000_NS8cuda_cub3parE
	.align		8
        /*00f0*/ 	.dword	_ZN40_INTERNAL_5ab3d56d_4_k_cu_dc5fc3ee_874036thrust24THRUST_300001_SM_1000_NS8cuda_cub10par_nosyncE
	.align		8
        /*00f8*/ 	.dword	_ZN40_INTERNAL_5ab3d56d_4_k_cu_dc5fc3ee_874036thrust24THRUST_300001_SM_1000_NS6system6detail10sequential3seqE
	.align		8
        /*0100*/ 	.dword	_ZN40_INTERNAL_5ab3d56d_4_k_cu_dc5fc3ee_874036thrust24THRUST_300001_SM_1000_NS12placeholders2_1E
	.align		8
        /*0108*/ 	.dword	_ZN40_INTERNAL_5ab3d56d_4_k_cu_dc5fc3ee_874036thrust24THRUST_300001_SM_1000_NS12placeholders2_2E
	.align		8
        /*0110*/ 	.dword	_ZN40_INTERNAL_5ab3d56d_4_k_cu_dc5fc3ee_874036thrust24THRUST_300001_SM_1000_NS12placeholders2_3E
	.align		8
        /*0118*/ 	.dword	_ZN40_INTERNAL_5ab3d56d_4_k_cu_dc5fc3ee_874036thrust24THRUST_300001_SM_1000_NS12placeholders2_4E
	.align		8
        /*0120*/ 	.dword	_ZN40_INTERNAL_5ab3d56d_4_k_cu_dc5fc3ee_874036thrust24THRUST_300001_SM_1000_NS12placeholders2_5E
	.align		8
        /*0128*/ 	.dword	_ZN40_INTERNAL_5ab3d56d_4_k_cu_dc5fc3ee_874036thrust24THRUST_300001_SM_1000_NS12placeholders2_6E
	.align		8
        /*0130*/ 	.dword	_ZN40_INTERNAL_5ab3d56d_4_k_cu_dc5fc3ee_874036thrust24THRUST_300001_SM_1000_NS12placeholders2_7E
	.align		8
        /*0138*/ 	.dword	_ZN40_INTERNAL_5ab3d56d_4_k_cu_dc5fc3ee_874036thrust24THRUST_300001_SM_1000_NS12placeholders2_8E
	.align		8
        /*0140*/ 	.dword	_ZN40_INTERNAL_5ab3d56d_4_k_cu_dc5fc3ee_874036thrust24THRUST_300001_SM_1000_NS12placeholders2_9E
	.align		8
        /*0148*/ 	.dword	_ZN40_INTERNAL_5ab3d56d_4_k_cu_dc5fc3ee_874036thrust24THRUST_300001_SM_1000_NS12placeholders3_10E
	.align		8
        /*0150*/ 	.dword	_ZN40_INTERNAL_5ab3d56d_4_k_cu_dc5fc3ee_874036thrust24THRUST_300001_SM_1000_NS3seqE


//--------------------- .text._ZN3cub18CUB_300001_SM_10006detail11EmptyKernelIvEEvv --------------------------
	.section	.text._ZN3cub18CUB_300001_SM_10006detail11EmptyKernelIvEEvv,"ax",@progbits
	.align	128
        .global         _ZN3cub18CUB_300001_SM_10006detail11EmptyKernelIvEEvv
        .type           _ZN3cub18CUB_300001_SM_10006detail11EmptyKernelIvEEvv,@function
        .size           _ZN3cub18CUB_300001_SM_10006detail11EmptyKernelIvEEvv,(.L_x_157 - _ZN3cub18CUB_300001_SM_10006detail11EmptyKernelIvEEvv)
        .other          _ZN3cub18CUB_300001_SM_10006detail11EmptyKernelIvEEvv,@"STO_CUDA_ENTRY STV_DEFAULT"
_ZN3cub18CUB_300001_SM_10006detail11EmptyKernelIvEEvv:
.text._ZN3cub18CUB_300001_SM_10006detail11EmptyKernelIvEEvv:
[----:B------:R-:W-:Y:S01]  /*0000*/  LDC R1, c[0x0][0x37c] ;  /* 0x0000df00ff017b82 */ /* 0x000fe20000000800 */
[----:B------:R-:W-:Y:S05]  /*0010*/  EXIT ;  /* 0x000000000000794d */ /* 0x000fea0003800000 */
.L_x_0:
[----:B------:R-:W-:-:S00]  /*0020*/  BRA `(.L_x_0) ;  /* 0xfffffffc00fc7947 */ /* 0x000fc0000383ffff */
[----:B------:R-:W-:-:S00]  /*0030*/  NOP ;  /* 0x0000000000007918 */ /* 0x000fc00000000000 */
        /* <DEDUP_REMOVED lines=12> */
.L_x_157:


//--------------------- .text._Z21updateCentroidsKernelPfPiS_iii --------------------------
	.section	.text._Z21updateCentroidsKernelPfPiS_iii,"ax",@progbits
	.align	128
.text._Z21updateCentroidsKernelPfPiS_iii:
        .type           _Z21updateCentroidsKernelPfPiS_iii,@function
        .size           _Z21updateCentroidsKernelPfPiS_iii,(.L_x_152 - _Z21updateCentroidsKernelPfPiS_iii)
        .other          _Z21updateCentroidsKernelPfPiS_iii,@"STO_CUDA_ENTRY STV_DEFAULT"
_Z21updateCentroidsKernelPfPiS_iii:
[----:B------:R-:W-:Y:S01]  /*0000*/  LDC R1, c[0x0][0x37c] ;  /* 0x0000df00ff017b82 */ /* 0x000fe20000000800 */
[----:B------:R-:W0:Y:S07]  /*0010*/  S2R R0, SR_TID.X ;  /* 0x0000000000007919 */ /* 0x000e2e0000002100 */
[----:B------:R-:W0:Y:S01]  /*0020*/  S2UR UR4, SR_CTAID.X ;  /* 0x00000000000479c3 */ /* 0x000e220000002500 */
[----:B------:R-:W1:Y:S07]  /*0030*/  LDCU UR5, c[0x0][0x3a0] ;  /* 0x00007400ff0577ac */ /* 0x000e6e0008000800 */
[----:B------:R-:W0:Y:S02]  /*0040*/  LDC R3, c[0x0][0x360] ;  /* 0x0000d800ff037b82 */ /* 0x000e240000000800 */
[----:B0-----:R-:W-:-:S05]  /*0050*/  IMAD R3, R3, UR4, R0 ;  /* 0x0000000403037c24 */ /* 0x001fca000f8e0200 */
[----:B-1----:R-:W-:-:S13]  /*0060*/  ISETP.GE.AND P0, PT, R3, UR5, PT ;  /* 0x0000000503007c0c */ /* 0x002fda000bf06270 */
[----:B------:R-:W-:Y:S05]  /*0070*/  @P0 EXIT ;  /* 0x000000000000094d */ /* 0x000fea0003800000 */
[----:B------:R-:W0:Y:S01]  /*0080*/  LDC R7, c[0x0][0x39c] ;  /* 0x0000e700ff077b82 */ /* 0x000e220000000800 */
[----:B------:R-:W-:-:S07]  /*0090*/  UMOV UR4, 0x400 ;  /* 0x0000040000047882 */ /* 0x000fce0000000000 */
[----:B------:R-:W1:Y:S01]  /*00a0*/  S2UR UR5, SR_CgaCtaId ;  /* 0x00000000000579c3 */ /* 0x000e620000008800 */
[----:B0-----:R-:W-:Y:S01]  /*00b0*/  ISETP.GE.AND P0, PT, R7, 0x1, PT ;  /* 0x000000010700780c */ /* 0x001fe20003f06270 */
[----:B------:R-:W-:Y:S01]  /*00c0*/  IMAD R0, R0, R7, RZ ;  /* 0x0000000700007224 */ /* 0x000fe200078e02ff */
[----:B-1----:R-:W-:-:S06]  /*00d0*/  ULEA UR4, UR5, UR4, 0x18 ;  /* 0x0000000405047291 */ /* 0x002fcc000f8ec0ff */
[----:B------:R-:W-:-:S05]  /*00e0*/  LEA R2, R0, UR4, 0x2 ;  /* 0x0000000400027c11 */ /* 0x000fca000f8e10ff */
[----:B------:R-:W-:Y:S05]  /*00f0*/  @!P0 BRA `(.L_x_1) ;  /* 0x0000000000f08947 */ /* 0x000fea0003800000 */
[C---:B------:R-:W-:Y:S01]  /*0100*/  ISETP.GE.U32.AND P2, PT, R7.reuse, 0x10, PT ;  /* 0x000000100700780c */ /* 0x040fe20003f46070 */
[----:B------:R-:W-:Y:S01]  /*0110*/  IMAD.MOV.U32 R5, RZ, RZ, RZ ;  /* 0x000000ffff057224 */ /* 0x000fe200078e00ff */
[----:B------:R-:W-:-:S04]  /*0120*/  LOP3.LUT R8, R7, 0xf, RZ, 0xc0, !PT ;  /* 0x0000000f07087812 */ /* 0x000fc800078ec0ff */
[----:B------:R-:W-:-:S07]  /*0130*/  ISETP.NE.AND P1, PT, R8, RZ, PT ;  /* 0x000000ff0800720c */ /* 0x000fce0003f25270 */
[----:B------:R-:W-:Y:S06]  /*0140*/  @!P2 BRA `(.L_x_2) ;  /* 0x000000000058a947 */ /* 0x000fec0003800000 */
[----:B------:R-:W-:Y:S01]  /*0150*/  LOP3.LUT R5, R7, 0x7ffffff0, RZ, 0xc0, !PT ;  /* 0x7ffffff007057812 */ /* 0x000fe200078ec0ff */
[----:B------:R-:W-:-:S07]  /*0160*/  IMAD.MOV.U32 R4, RZ, RZ, RZ ;  /* 0x000000ffff047224 */ /* 0x000fce00078e00ff */
.L_x_3:
[C---:B0-----:R-:W-:Y:S01]  /*0170*/  LEA R6, R4.reuse, R2, 0x2 ;  /* 0x0000000204067211 */ /* 0x041fe200078e10ff */
[----:B------:R-:W-:-:S04]  /*0180*/  VIADD R4, R4, 0x10 ;  /* 0x0000001004047836 */ /* 0x000fc80000000000 */
[----:B------:R0:W-:Y:S01]  /*0190*/  STS [R6], RZ ;  /* 0x000000ff06007388 */ /* 0x0001e20000000800 */
[----:B------:R-:W-:-:S03]  /*01a0*/  ISETP.NE.AND P2, PT, R4, R5, PT ;  /* 0x000000050400720c */ /* 0x000fc60003f45270 */
[----:B------:R0:W-:Y:S04]  /*01b0*/  STS [R6+0x4], RZ ;  /* 0x000004ff06007388 */ /* 0x0001e80000000800 */
        /* <DEDUP_REMOVED lines=13> */
[----:B------:R0:W-:Y:S01]  /*0290*/  STS [R6+0x3c], RZ ;  /* 0x00003cff06007388 */ /* 0x0001e20000000800 */
[----:B------:R-:W-:Y:S05]  /*02a0*/  @P2 BRA `(.L_x_3) ;  /* 0xfffffffc00b02947 */ /* 0x000fea000383ffff */
.L_x_2:
[----:B------:R-:W-:Y:S05]  /*02b0*/  @!P1 BRA `(.L_x_1) ;  /* 0x0000000000809947 */ /* 0x000fea0003800000 */
[----:B------:R-:W-:Y:S02]  /*02c0*/  ISETP.GE.U32.AND P1, PT, R8, 0x8, PT ;  /* 0x000000080800780c */ /* 0x000fe40003f26070 */
[----:B0-----:R-:W-:-:S04]  /*02d0*/  LOP3.LUT R6, R7, 0x7, RZ, 0xc0, !PT ;  /* 0x0000000707067812 */ /* 0x001fc800078ec0ff */
[----:B------:R-:W-:-:S07]  /*02e0*/  ISETP.NE.AND P2, PT, R6, RZ, PT ;  /* 0x000000ff0600720c */ /* 0x000fce0003f45270 */
[----:B------:R-:W-:Y:S06]  /*02f0*/  @!P1 BRA `(.L_x_4) ;  /* 0x0000000000289947 */ /* 0x000fec0003800000 */
[C---:B------:R-:W-:Y:S01]  /*0300*/  IMAD R4, R5.reuse, 0x4, R2 ;  /* 0x0000000405047824 */ /* 0x040fe200078e0202 */
[----:B------:R-:W-:-:S04]  /*0310*/  IADD3 R5, PT, PT, R5, 0x8, RZ ;  /* 0x0000000805057810 */ /* 0x000fc80007ffe0ff */
[----:B------:R0:W-:Y:S04]  /*0320*/  STS [R4], RZ ;  /* 0x000000ff04007388 */ /* 0x0001e80000000800 */
[----:B------:R0:W-:Y:S04]  /*0330*/  STS [R4+0x4], RZ ;  /* 0x000004ff04007388 */ /* 0x0001e80000000800 */
[----:B------:R0:W-:Y:S04]  /*0340*/  STS [R4+0x8], RZ ;  /* 0x000008ff04007388 */ /* 0x0001e80000000800 */
[----:B------:R0:W-:Y:S04]  /*0350*/  STS [R4+0xc], RZ ;  /* 0x00000cff04007388 */ /* 0x0001e80000000800 */
[----:B------:R0:W-:Y:S04]  /*0360*/  STS [R4+0x10], RZ ;  /* 0x000010ff04007388 */ /* 0x0001e80000000800 */
[----:B------:R0:W-:Y:S04]  /*0370*/  STS [R4+0x14], RZ ;  /* 0x000014ff04007388 */ /* 0x0001e80000000800 */
[----:B------:R0:W-:Y:S04]  /*0380*/  STS [R4+0x18], RZ ;  /* 0x000018ff04007388 */ /* 0x0001e80000000800 */
[----:B------:R0:W-:Y:S02]  /*0390*/  STS [R4+0x1c], RZ ;  /* 0x00001cff04007388 */ /* 0x0001e40000000800 */
.L_x_4:
[----:B------:R-:W-:Y:S05]  /*03a0*/  @!P2 BRA `(.L_x_1) ;  /* 0x000000000044a947 */ /* 0x000fea0003800000 */
[----:B------:R-:W-:Y:S02]  /*03b0*/  ISETP.GE.U32.AND P1, PT, R6, 0x4, PT ;  /* 0x000000040600780c */ /* 0x000fe40003f26070 */
[----:B0-----:R-:W-:-:S04]  /*03c0*/  LOP3.LUT R4, R7, 0x3, RZ, 0xc0, !PT ;  /* 0x0000000307047812 */ /* 0x001fc800078ec0ff */
[----:B------:R-:W-:-:S07]  /*03d0*/  ISETP.NE.AND P2, PT, R4, RZ, PT ;  /* 0x000000ff0400720c */ /* 0x000fce0003f45270 */
[C---:B------:R-:W-:Y:S02]  /*03e0*/  @P1 IMAD R6, R5.reuse, 0x4, R2 ;  /* 0x0000000405061824 */ /* 0x040fe400078e0202 */
[----:B------:R-:W-:-:S03]  /*03f0*/  @P1 VIADD R5, R5, 0x4 ;  /* 0x0000000405051836 */ /* 0x000fc60000000000 */
[----:B------:R1:W-:Y:S04]  /*0400*/  @P1 STS [R6], RZ ;  /* 0x000000ff06001388 */ /* 0x0003e80000000800 */
[----:B------:R1:W-:Y:S04]  /*0410*/  @P1 STS [R6+0x4], RZ ;  /* 0x000004ff06001388 */ /* 0x0003e80000000800 */
[----:B------:R1:W-:Y:S04]  /*0420*/  @P1 STS [R6+0x8], RZ ;  /* 0x000008ff06001388 */ /* 0x0003e80000000800 */
[----:B------:R1:W-:Y:S01]  /*0430*/  @P1 STS [R6+0xc], RZ ;  /* 0x00000cff06001388 */ /* 0x0003e20000000800 */
[----:B------:R-:W-:Y:S05]  /*0440*/  @!P2 BRA `(.L_x_1) ;  /* 0x00000000001ca947 */ /* 0x000fea0003800000 */
[----:B------:R-:W-:-:S05]  /*0450*/  UMOV UR4, URZ ;  /* 0x000000ff00047c82 */ /* 0x000fca0008000000 */
.L_x_5:
[C---:B-1----:R-:W-:Y:S01]  /*0460*/  LEA R6, R5.reuse, R2, 0x2 ;  /* 0x0000000205067211 */ /* 0x042fe200078e10ff */
[----:B------:R-:W-:Y:S01]  /*0470*/  UIADD3 UR4, UPT, UPT, UR4, 0x1, URZ ;  /* 0x0000000104047890 */ /* 0x000fe2000fffe0ff */
[----:B------:R-:W-:-:S03]  /*0480*/  VIADD R5, R5, 0x1 ;  /* 0x0000000105057836 */ /* 0x000fc60000000000 */
[----:B------:R2:W-:Y:S02]  /*0490*/  STS [R6], RZ ;  /* 0x000000ff06007388 */ /* 0x0005e40000000800 */
[----:B------:R-:W-:-:S13]  /*04a0*/  ISETP.NE.AND P1, PT, R4, UR4, PT ;  /* 0x0000000404007c0c */ /* 0x000fda000bf25270 */
[----:B--2---:R-:W-:Y:S05]  /*04b0*/  @P1 BRA `(.L_x_5) ;  /* 0xfffffffc00e81947 */ /* 0x004fea000383ffff */
.L_x_1:
[----:B------:R-:W2:Y:S01]  /*04c0*/  LDCU UR4, c[0x0][0x398] ;  /* 0x00007300ff0477ac */ /* 0x000ea20008000800 */
[----:B------:R-:W-:Y:S01]  /*04d0*/  IMAD.MOV.U32 R14, RZ, RZ, RZ ;  /* 0x000000ffff0e7224 */ /* 0x000fe200078e00ff */
[----:B------:R-:W3:Y:S01]  /*04e0*/  LDCU.64 UR10, c[0x0][0x358] ;  /* 0x00006b00ff0a77ac */ /* 0x000ee20008000a00 */
[----:B--2---:R-:W-:Y:S01]  /*04f0*/  UISETP.GE.AND UP0, UPT, UR4, 0x1, UPT ;  /* 0x000000010400788c */ /* 0x004fe2000bf06270 */
[----:B------:R-:W-:Y:S08]  /*0500*/  BAR.SYNC.DEFER_BLOCKING 0x0 ;  /* 0x0000000000007b1d */ /* 0x000ff00000010000 */
[----:B---3--:R-:W-:Y:S05]  /*0510*/  BRA.U !UP0, `(.L_x_6) ;  /* 0x0000001d08787547 */ /* 0x008fea000b800000 */
[----:B------:R-:W-:Y:S05]  /*0520*/  @!P0 BRA `(.L_x_7) ;  /* 0x0000001000d08947 */ /* 0x000fea0003800000 */
[C---:B------:R-:W-:Y:S01]  /*0530*/  LOP3.LUT R11, R7.reuse, 0xf, RZ, 0xc0, !PT ;  /* 0x0000000f070b7812 */ /* 0x040fe200078ec0ff */
[----:B------:R-:W-:Y:S01]  /*0540*/  BSSY B2, `(.L_x_8) ;  /* 0x0000131000027945 */ /* 0x000fe20003800000 */
[C---:B------:R-:W-:Y:S01]  /*0550*/  LOP3.LUT R15, R7.reuse, 0x7, RZ, 0xc0, !PT ;  /* 0x00000007070f7812 */ /* 0x040fe200078ec0ff */
[----:B------:R-:W-:Y:S01]  /*0560*/  IMAD.MOV.U32 R14, RZ, RZ, RZ ;  /* 0x000000ffff0e7224 */ /* 0x000fe200078e00ff */
[----:B01----:R-:W-:Y:S01]  /*0570*/  LOP3.LUT R6, R7, 0x3, RZ, 0xc0, !PT ;  /* 0x0000000307067812 */ /* 0x003fe200078ec0ff */
[----:B------:R-:W-:-:S07]  /*0580*/  HFMA2 R7, -RZ, RZ, 0, 0 ;  /* 0x00000000ff077431 */ /* 0x000fce00000001ff */
.L_x_78:
[----:B0-----:R-:W0:Y:S02]  /*0590*/  LDC.64 R4, c[0x0][0x388] ;  /* 0x0000e200ff047b82 */ /* 0x001e240000000a00 */
[----:B0-----:R-:W-:-:S06]  /*05a0*/  IMAD.WIDE.U32 R4, R7, 0x4, R4 ;  /* 0x0000000407047825 */ /* 0x001fcc00078e0004 */
[----:B------:R-:W2:Y:S01]  /*05b0*/  LDG.E R4, desc[UR10][R4.64] ;  /* 0x0000000a04047981 */ /* 0x000ea2000c1e1900 */
[----:B------:R-:W-:Y:S05]  /*05c0*/  YIELD ;  /* 0x0000000000007946 */ /* 0x000fea0003800000 */
[----:B------:R-:W-:Y:S01]  /*05d0*/  BSSY B1, `(.L_x_9) ;  /* 0x0000123000017945 */ /* 0x000fe20003800000 */
[----:B--2---:R-:W-:-:S13]  /*05e0*/  ISETP.NE.AND P0, PT, R4, R3, PT ;  /* 0x000000030400720c */ /* 0x004fda0003f05270 */
[----:B------:R-:W-:Y:S05]  /*05f0*/  @P0 BRA `(.L_x_10) ;  /* 0x0000001000800947 */ /* 0x000fea0003800000 */
[----:B------:R-:W0:Y:S01]  /*0600*/  LDC R10, c[0x0][0x39c] ;  /* 0x0000e700ff0a7b82 */ /* 0x000e220000000800 */
[----:B------:R-:W-:Y:S01]  /*0610*/  IMAD.MOV.U32 R9, RZ, RZ, RZ ;  /* 0x000000ffff097224 */ /* 0x000fe200078e00ff */
[----:B0-----:R-:W-:Y:S01]  /*0620*/  ISETP.GE.U32.AND P0, PT, R10, 0x10, PT ;  /* 0x000000100a00780c */ /* 0x001fe20003f06070 */
[----:B------:R-:W-:-:S12]  /*0630*/  IMAD R8, R7, R10, RZ ;  /* 0x0000000a07087224 */ /* 0x000fd800078e02ff */
[----:B------:R-:W-:Y:S05]  /*0640*/  @!P0 BRA `(.L_x_11) ;  /* 0x0000000800108947 */ /* 0x000fea0003800000 */
[----:B------:R-:W0:Y:S01]  /*0650*/  S2UR UR5, SR_CgaCtaId ;  /* 0x00000000000579c3 */ /* 0x000e220000008800 */
[----:B------:R-:W-:Y:S01]  /*0660*/  UMOV UR4, 0x400 ;  /* 0x0000040000047882 */ /* 0x000fe20000000000 */
[----:B------:R-:W-:Y:S01]  /*0670*/  LOP3.LUT R9, R10, 0x7ffffff0, RZ, 0xc0, !PT ;  /* 0x7ffffff00a097812 */ /* 0x000fe200078ec0ff */
[----:B------:R-:W-:Y:S03]  /*0680*/  BSSY B0, `(.L_x_11) ;  /* 0x0000080000007945 */ /* 0x000fe60003800000 */
[----:B------:R-:W-:Y:S02]  /*0690*/  IADD3 R16, PT, PT, -R9, RZ, RZ ;  /* 0x000000ff09107210 */ /* 0x000fe40007ffe1ff */
[----:B------:R-:W1:Y:S01]  /*06a0*/  LDC.64 R4, c[0x0][0x380] ;  /* 0x0000e000ff047b82 */ /* 0x000e620000000a00 */
[----:B0-----:R-:W-:-:S06]  /*06b0*/  ULEA UR4, UR5, UR4, 0x18 ;  /* 0x0000000405047291 */ /* 0x001fcc000f8ec0ff */
[----:B------:R-:W-:Y:S01]  /*06c0*/  LEA R2, R0, UR4, 0x2 ;  /* 0x0000000400027c11 */ /* 0x000fe2000f8e10ff */
[----:B-1----:R-:W-:-:S04]  /*06d0*/  IMAD.WIDE.U32 R4, R8, 0x4, R4 ;  /* 0x0000000408047825 */ /* 0x002fc800078e0004 */
[----:B------:R-:W-:Y:S01]  /*06e0*/  VIADD R10, R2, 0x20 ;  /* 0x00000020020a7836 */ /* 0x000fe20000000000 */
[----:B------:R-:W-:-:S05]  /*06f0*/  IADD3 R4, P0, PT, R4, 0x20, RZ ;  /* 0x0000002004047810 */ /* 0x000fca0007f1e0ff */
[----:B------:R-:W-:-:S08]  /*0700*/  IMAD.X R5, RZ, RZ, R5, P0 ;  /* 0x000000ffff057224 */ /* 0x000fd000000e0605 */
.L_x_44:
[----:B------:R0:W5:Y:S01]  /*0710*/  LDG.E R17, desc[UR10][R4.64+-0x20] ;  /* 0xffffe00a04117981 */ /* 0x000162000c1e1900 */
[----:B------:R-:W-:Y:S05]  /*0720*/  YIELD ;  /* 0x0000000000007946 */ /* 0x000fea0003800000 */
[----:B------:R-:W-:Y:S01]  /*0730*/  BSSY.RECONVERGENT B3, `(.L_x_12) ;  /* 0x0000005000037945 */ /* 0x000fe20003800200 */
.L_x_13:
[----:B------:R-:W1:Y:S02]  /*0740*/  LDS R12, [R10+-0x20] ;  /* 0xffffe0000a0c7984 */ /* 0x000e640000000800 */
[----:B-1---5:R-:W-:-:S05]  /*0750*/  FADD R13, R17, R12 ;  /* 0x0000000c110d7221 */ /* 0x022fca0000000000 */
[----:B------:R-:W1:Y:S02]  /*0760*/  ATOMS.CAST.SPIN P0, [R10+-0x20], R12, R13 ;  /* 0xffffe00c0a00758d */ /* 0x000e64000180000d */
[----:B-1----:R-:W-:Y:S05]  /*0770*/  @!P0 BRA `(.L_x_13) ;  /* 0xfffffffc00f08947 */ /* 0x002fea000383ffff */
[----:B------:R-:W-:Y:S05]  /*0780*/  BSYNC.RECONVERGENT B3 ;  /* 0x0000000000037941 */ /* 0x000fea0003800200 */
.L_x_12:
[----:B------:R1:W5:Y:S01]  /*0790*/  LDG.E R17, desc[UR10][R4.64+-0x1c] ;  /* 0xffffe40a04117981 */ /* 0x000362000c1e1900 */
[----:B------:R-:W-:Y:S01]  /*07a0*/  BSSY.RECONVERGENT B3, `(.L_x_14) ;  /* 0x0000005000037945 */ /* 0x000fe20003800200 */
.L_x_15:
[----:B------:R-:W2:Y:S02]  /*07b0*/  LDS R12, [R10+-0x1c] ;  /* 0xffffe4000a0c7984 */ /* 0x000ea40000000800 */
[----:B--2--5:R-:W-:-:S05]  /*07c0*/  FADD R13, R17, R12 ;  /* 0x0000000c110d7221 */ /* 0x024fca0000000000 */
[----:B------:R-:W2:Y:S02]  /*07d0*/  ATOMS.CAST.SPIN P0, [R10+-0x1c], R12, R13 ;  /* 0xffffe40c0a00758d */ /* 0x000ea4000180000d */
[----:B--2---:R-:W-:Y:S05]  /*07e0*/  @!P0 BRA `(.L_x_15) ;  /* 0xfffffffc00f08947 */ /* 0x004fea000383ffff */
[----:B------:R-:W-:Y:S05]  /*07f0*/  BSYNC.RECONVERGENT B3 ;  /* 0x0000000000037941 */ /* 0x000fea0003800200 */
.L_x_14:
[----:B------:R2:W5:Y:S01]  /*0800*/  LDG.E R17, desc[UR10][R4.64+-0x18] ;  /* 0xffffe80a04117981 */ /* 0x000562000c1e1900 */
[----:B------:R-:W-:Y:S01]  /*0810*/  BSSY.RECONVERGENT B3, `(.L_x_16) ;  /* 0x0000005000037945 */ /* 0x000fe20003800200 */
.L_x_17:
[----:B------:R-:W3:Y:S02]  /*0820*/  LDS R12, [R10+-0x18] ;  /* 0xffffe8000a0c7984 */ /* 0x000ee40000000800 */
[----:B---3-5:R-:W-:-:S05]  /*0830*/  FADD R13, R17, R12 ;  /* 0x0000000c110d7221 */ /* 0x028fca0000000000 */
[----:B------:R-:W3:Y:S02]  /*0840*/  ATOMS.CAST.SPIN P0, [R10+-0x18], R12, R13 ;  /* 0xffffe80c0a00758d */ /* 0x000ee4000180000d */
[----:B---3--:R-:W-:Y:S05]  /*0850*/  @!P0 BRA `(.L_x_17) ;  /* 0xfffffffc00f08947 */ /* 0x008fea000383ffff */
[----:B------:R-:W-:Y:S05]  /*0860*/  BSYNC.RECONVERGENT B3 ;  /* 0x0000000000037941 */ /* 0x000fea0003800200 */
.L_x_16:
[----:B------:R3:W5:Y:S01]  /*0870*/  LDG.E R17, desc[UR10][R4.64+-0x14] ;  /* 0xffffec0a04117981 */ /* 0x000762000c1e1900 */
[----:B------:R-:W-:Y:S01]  /*0880*/  BSSY.RECONVERGENT B3, `(.L_x_18) ;  /* 0x0000005000037945 */ /* 0x000fe20003800200 */
.L_x_19:
[----:B------:R-:W4:Y:S02]  /*0890*/  LDS R12, [R10+-0x14] ;  /* 0xffffec000a0c7984 */ /* 0x000f240000000800 */
[----:B----45:R-:W-:-:S05]  /*08a0*/  FADD R13, R17, R12 ;  /* 0x0000000c110d7221 */ /* 0x030fca0000000000 */
[----:B------:R-:W4:Y:S02]  /*08b0*/  ATOMS.CAST.SPIN P0, [R10+-0x14], R12, R13 ;  /* 0xffffec0c0a00758d */ /* 0x000f24000180000d */
[----:B----4-:R-:W-:Y:S05]  /*08c0*/  @!P0 BRA `(.L_x_19) ;  /* 0xfffffffc00f08947 */ /* 0x010fea000383ffff */
[----:B------:R-:W-:Y:S05]  /*08d0*/  BSYNC.RECONVERGENT B3 ;  /* 0x0000000000037941 */ /* 0x000fea0003800200 */
.L_x_18:
[----:B------:R4:W5:Y:S01]  /*08e0*/  LDG.E R17, desc[UR10][R4.64+-0x10] ;  /* 0xfffff00a04117981 */ /* 0x000962000c1e1900 */
[----:B------:R-:W-:Y:S01]  /*08f0*/  BSSY.RECONVERGENT B3, `(.L_x_20) ;  /* 0x0000005000037945 */ /* 0x000fe20003800200 */
.L_x_21:
[----:B------:R-:W0:Y:S02]  /*0900*/  LDS R12, [R10+-0x10] ;  /* 0xfffff0000a0c7984 */ /* 0x000e240000000800 */
[----:B0----5:R-:W-:-:S05]  /*0910*/  FADD R13, R17, R12 ;  /* 0x0000000c110d7221 */ /* 0x021fca0000000000 */
[----:B------:R-:W0:Y:S02]  /*0920*/  ATOMS.CAST.SPIN P0, [R10+-0x10], R12, R13 ;  /* 0xfffff00c0a00758d */ /* 0x000e24000180000d */
[----:B0-----:R-:W-:Y:S05]  /*0930*/  @!P0 BRA `(.L_x_21) ;  /* 0xfffffffc00f08947 */ /* 0x001fea000383ffff */
[----:B------:R-:W-:Y:S05]  /*0940*/  BSYNC.RECONVERGENT B3 ;  /* 0x0000000000037941 */ /* 0x000fea0003800200 */
.L_x_20:
[----:B------:R0:W5:Y:S01]  /*0950*/  LDG.E R17, desc[UR10][R4.64+-0xc] ;  /* 0xfffff40a04117981 */ /* 0x000162000c1e1900 */
[----:B------:R-:W-:Y:S01]  /*0960*/  BSSY.RECONVERGENT B3, `(.L_x_22) ;  /* 0x0000005000037945 */ /* 0x000fe20003800200 */
.L_x_23:
[----:B------:R-:W1:Y:S02]  /*0970*/  LDS R12, [R10+-0xc] ;  /* 0xfffff4000a0c7984 */ /* 0x000e640000000800 */
[----:B-1---5:R-:W-:-:S05]  /*0980*/  FADD R13, R17, R12 ;  /* 0x0000000c110d7221 */ /* 0x022fca0000000000 */
[----:B------:R-:W1:Y:S02]  /*0990*/  ATOMS.CAST.SPIN P0, [R10+-0xc], R12, R13 ;  /* 0xfffff40c0a00758d */ /* 0x000e64000180000d */
[----:B-1----:R-:W-:Y:S05]  /*09a0*/  @!P0 BRA `(.L_x_23) ;  /* 0xfffffffc00f08947 */ /* 0x002fea000383ffff */
[----:B------:R-:W-:Y:S05]  /*09b0*/  BSYNC.RECONVERGENT B3 ;  /* 0x0000000000037941 */ /* 0x000fea0003800200 */
.L_x_22:
[----:B------:R1:W5:Y:S01]  /*09c0*/  LDG.E R17, desc[UR10][R4.64+-0x8] ;  /* 0xfffff80a04117981 */ /* 0x000362000c1e1900 */
[----:B------:R-:W-:Y:S01]  /*09d0*/  BSSY.RECONVERGENT B3, `(.L_x_24) ;  /* 0x0000005000037945 */ /* 0x000fe20003800200 */
.L_x_25:
[----:B------:R-:W0:Y:S02]  /*09e0*/  LDS R12, [R10+-0x8] ;  /* 0xfffff8000a0c7984 */ /* 0x000e240000000800 */
[----:B0----5:R-:W-:-:S05]  /*09f0*/  FADD R13, R17, R12 ;  /* 0x0000000c110d7221 */ /* 0x021fca0000000000 */
[----:B------:R-:W0:Y:S02]  /*0a00*/  ATOMS.CAST.SPIN P0, [R10+-0x8], R12, R13 ;  /* 0xfffff80c0a00758d */ /* 0x000e24000180000d */
[----:B0-----:R-:W-:Y:S05]  /*0a10*/  @!P0 BRA `(.L_x_25) ;  /* 0xfffffffc00f08947 */ /* 0x001fea000383ffff */
[----:B------:R-:W-:Y:S05]  /*0a20*/  BSYNC.RECONVERGENT B3 ;  /* 0x0000000000037941 */ /* 0x000fea0003800200 */
.L_x_24:
[----:B------:R0:W5:Y:S01]  /*0a30*/  LDG.E R17, desc[UR10][R4.64+-0x4] ;  /* 0xfffffc0a04117981 */ /* 0x000162000c1e1900 */
[----:B------:R-:W-:Y:S01]  /*0a40*/  BSSY.RECONVERGENT B3, `(.L_x_26) ;  /* 0x0000005000037945 */ /* 0x000fe20003800200 */
.L_x_27:
[----:B------:R-:W1:Y:S02]  /*0a50*/  LDS R12, [R10+-0x4] ;  /* 0xfffffc000a0c7984 */ /* 0x000e640000000800 */
[----:B-1---5:R-:W-:-:S05]  /*0a60*/  FADD R13, R17, R12 ;  /* 0x0000000c110d7221 */ /* 0x022fca0000000000 */
[----:B------:R-:W1:Y:S02]  /*0a70*/  ATOMS.CAST.SPIN P0, [R10+-0x4], R12, R13 ;  /* 0xfffffc0c0a00758d */ /* 0x000e64000180000d */
[----:B-1----:R-:W-:Y:S05]  /*0a80*/  @!P0 BRA `(.L_x_27) ;  /* 0xfffffffc00f08947 */ /* 0x002fea000383ffff */
[----:B------:R-:W-:Y:S05]  /*0a90*/  BSYNC.RECONVERGENT B3 ;  /* 0x0000000000037941 */ /* 0x000fea0003800200 */
.L_x_26:
[----:B------:R1:W5:Y:S01]  /*0aa0*/  LDG.E R17, desc[UR10][R4.64] ;  /* 0x0000000a04117981 */ /* 0x000362000c1e1900 */
[----:B------:R-:W-:Y:S01]  /*0ab0*/  BSSY.RECONVERGENT B3, `(.L_x_28) ;  /* 0x0000005000037945 */ /* 0x000fe20003800200 */
.L_x_29:
[----:B------:R-:W0:Y:S02]  /*0ac0*/  LDS R12, [R10] ;  /* 0x000000000a0c7984 */ /* 0x000e240000000800 */
[----:B0----5:R-:W-:-:S05]  /*0ad0*/  FADD R13, R17, R12 ;  /* 0x0000000c110d7221 */ /* 0x021fca0000000000 */
[----:B------:R-:W0:Y:S02]  /*0ae0*/  ATOMS.CAST.SPIN P0, [R10], R12, R13 ;  /* 0x0000000c0a00758d */ /* 0x000e24000180000d */
[----:B0-----:R-:W-:Y:S05]  /*0af0*/  @!P0 BRA `(.L_x_29) ;  /* 0xfffffffc00f08947 */ /* 0x001fea000383ffff */
[----:B------:R-:W-:Y:S05]  /*0b00*/  BSYNC.RECONVERGENT B3 ;  /* 0x0000000000037941 */ /* 0x000fea0003800200 */
.L_x_28:
[----:B------:R0:W5:Y:S01]  /*0b10*/  LDG.E R17, desc[UR10][R4.64+0x4] ;  /* 0x0000040a04117981 */ /* 0x000162000c1e1900 */
[----:B------:R-:W-:Y:S01]  /*0b20*/  BSSY.RECONVERGENT B3, `(.L_x_30) ;  /* 0x0000005000037945 */ /* 0x000fe20003800200 */
.L_x_31:
[----:B------:R-:W1:Y:S02]  /*0b30*/  LDS R12, [R10+0x4] ;  /* 0x000004000a0c7984 */ /* 0x000e640000000800 */
[----:B-1---5:R-:W-:-:S05]  /*0b40*/  FADD R13, R17, R12 ;  /* 0x0000000c110d7221 */ /* 0x022fca0000000000 */
[----:B------:R-:W1:Y:S02]  /*0b50*/  ATOMS.CAST.SPIN P0, [R10+0x4], R12, R13 ;  /* 0x0000040c0a00758d */ /* 0x000e64000180000d */
[----:B-1----:R-:W-:Y:S05]  /*0b60*/  @!P0 BRA `(.L_x_31) ;  /* 0xfffffffc00f08947 */ /* 0x002fea000383ffff */
[----:B------:R-:W-:Y:S05]  /*0b70*/  BSYNC.RECONVERGENT B3 ;  /* 0x0000000000037941 */ /* 0x000fea0003800200 */
.L_x_30:
[----:B------:R1:W5:Y:S01]  /*0b80*/  LDG.E R17, desc[UR10][R4.64+0x8] ;  /* 0x0000080a04117981 */ /* 0x000362000c1e1900 */
[----:B------:R-:W-:Y:S01]  /*0b90*/  BSSY.RECONVERGENT B3, `(.L_x_32) ;  /* 0x0000005000037945 */ /* 0x000fe20003800200 */
.L_x_33:
[----:B------:R-:W0:Y:S02]  /*0ba0*/  LDS R12, [R10+0x8] ;  /* 0x000008000a0c7984 */ /* 0x000e240000000800 */
[----:B0----5:R-:W-:-:S05]  /*0bb0*/  FADD R13, R17, R12 ;  /* 0x0000000c110d7221 */ /* 0x021fca0000000000 */
[----:B------:R-:W0:Y:S02]  /*0bc0*/  ATOMS.CAST.SPIN P0, [R10+0x8], R12, R13 ;  /* 0x0000080c0a00758d */ /* 0x000e24000180000d */
[----:B0-----:R-:W-:Y:S05]  /*0bd0*/  @!P0 BRA `(.L_x_33) ;  /* 0xfffffffc00f08947 */ /* 0x001fea000383ffff */
[----:B------:R-:W-:Y:S05]  /*0be0*/  BSYNC.RECONVERGENT B3 ;  /* 0x0000000000037941 */ /* 0x000fea0003800200 */
.L_x_32:
[----:B------:R0:W5:Y:S01]  /*0bf0*/  LDG.E R17, desc[UR10][R4.64+0xc] ;  /* 0x00000c0a04117981 */ /* 0x000162000c1e1900 */
[----:B------:R-:W-:Y:S01]  /*0c00*/  BSSY.RECONVERGENT B3, `(.L_x_34) ;  /* 0x0000005000037945 */ /* 0x000fe20003800200 */
.L_x_35:
[----:B------:R-:W1:Y:S02]  /*0c10*/  LDS R12, [R10+0xc] ;  /* 0x00000c000a0c7984 */ /* 0x000e640000000800 */
[----:B-1---5:R-:W-:-:S05]  /*0c20*/  FADD R13, R17, R12 ;  /* 0x0000000c110d7221 */ /* 0x022fca0000000000 */
[----:B------:R-:W1:Y:S02]  /*0c30*/  ATOMS.CAST.SPIN P0, [R10+0xc], R12, R13 ;  /* 0x00000c0c0a00758d */ /* 0x000e64000180000d */
[----:B-1----:R-:W-:Y:S05]  /*0c40*/  @!P0 BRA `(.L_x_35) ;  /* 0xfffffffc00f08947 */ /* 0x002fea000383ffff */
[----:B------:R-:W-:Y:S05]  /*0c50*/  BSYNC.RECONVERGENT B3 ;  /* 0x0000000000037941 */ /* 0x000fea0003800200 */
.L_x_34:
[----:B------:R1:W5:Y:S01]  /*0c60*/  LDG.E R17, desc[UR10][R4.64+0x10] ;  /* 0x0000100a04117981 */ /* 0x000362000c1e1900 */
[----:B------:R-:W-:Y:S01]  /*0c70*/  BSSY.RECONVERGENT B3, `(.L_x_36) ;  /* 0x0000005000037945 */ /* 0x000fe20003800200 */
.L_x_37:
[----:B------:R-:W0:Y:S02]  /*0c80*/  LDS R12, [R10+0x10] ;  /* 0x000010000a0c7984 */ /* 0x000e240000000800 */
[----:B0----5:R-:W-:-:S05]  /*0c90*/  FADD R13, R17, R12 ;  /* 0x0000000c110d7221 */ /* 0x021fca0000000000 */
[----:B------:R-:W0:Y:S02]  /*0ca0*/  ATOMS.CAST.SPIN P0, [R10+0x10], R12, R13 ;  /* 0x0000100c0a00758d */ /* 0x000e24000180000d */
[----:B0-----:R-:W-:Y:S05]  /*0cb0*/  @!P0 BRA `(.L_x_37) ;  /* 0xfffffffc00f08947 */ /* 0x001fea000383ffff */
[----:B------:R-:W-:Y:S05]  /*0cc0*/  BSYNC.RECONVERGENT B3 ;  /* 0x0000000000037941 */ /* 0x000fea0003800200 */
.L_x_36:
[----:B------:R0:W5:Y:S01]  /*0cd0*/  LDG.E R17, desc[UR10][R4.64+0x14] ;  /* 0x0000140a04117981 */ /* 0x000162000c1e1900 */
[----:B------:R-:W-:Y:S01]  /*0ce0*/  BSSY.RECONVERGENT B3, `(.L_x_38) ;  /* 0x0000005000037945 */ /* 0x000fe20003800200 */
.L_x_39:
[----:B------:R-:W1:Y:S02]  /*0cf0*/  LDS R12, [R10+0x14] ;  /* 0x000014000a0c7984 */ /* 0x000e640000000800 */
[----:B-1---5:R-:W-:-:S05]  /*0d00*/  FADD R13, R17, R12 ;  /* 0x0000000c110d7221 */ /* 0x022fca0000000000 */
[----:B------:R-:W1:Y:S02]  /*0d10*/  ATOMS.CAST.SPIN P0, [R10+0x14], R12, R13 ;  /* 0x0000140c0a00758d */ /* 0x000e64000180000d */
[----:B-1----:R-:W-:Y:S05]  /*0d20*/  @!P0 BRA `(.L_x_39) ;  /* 0xfffffffc00f08947 */ /* 0x002fea000383ffff */
[----:B------:R-:W-:Y:S05]  /*0d30*/  BSYNC.RECONVERGENT B3 ;  /* 0x0000000000037941 */ /* 0x000fea0003800200 */
.L_x_38:
[----:B------:R1:W5:Y:S01]  /*0d40*/  LDG.E R17, desc[UR10][R4.64+0x18] ;  /* 0x0000180a04117981 */ /* 0x000362000c1e1900 */
[----:B------:R-:W-:Y:S01]  /*0d50*/  BSSY.RECONVERGENT B3, `(.L_x_40) ;  /* 0x0000005000037945 */ /* 0x000fe20003800200 */
.L_x_41:
[----:B------:R-:W0:Y:S02]  /*0d60*/  LDS R12, [R10+0x18] ;  /* 0x000018000a0c7984 */ /* 0x000e240000000800 */
[----:B0----5:R-:W-:-:S05]  /*0d70*/  FADD R13, R17, R12 ;  /* 0x0000000c110d7221 */ /* 0x021fca0000000000 */
[----:B------:R-:W0:Y:S02]  /*0d80*/  ATOMS.CAST.SPIN P0, [R10+0x18], R12, R13 ;  /* 0x0000180c0a00758d */ /* 0x000e24000180000d */
[----:B0-----:R-:W-:Y:S05]  /*0d90*/  @!P0 BRA `(.L_x_41) ;  /* 0xfffffffc00f08947 */ /* 0x001fea000383ffff */
[----:B------:R-:W-:Y:S05]  /*0da0*/  BSYNC.RECONVERGENT B3 ;  /* 0x0000000000037941 */ /* 0x000fea0003800200 */
.L_x_40:
[----:B------:R0:W5:Y:S01]  /*0db0*/  LDG.E R17, desc[UR10][R4.64+0x1c] ;  /* 0x00001c0a04117981 */ /* 0x000162000c1e1900 */
[----:B------:R-:W-:Y:S01]  /*0dc0*/  BSSY.RECONVERGENT B3, `(.L_x_42) ;  /* 0x0000005000037945 */ /* 0x000fe20003800200 */
.L_x_43:
[----:B------:R-:W1:Y:S02]  /*0dd0*/  LDS R12, [R10+0x1c] ;  /* 0x00001c000a0c7984 */ /* 0x000e640000000800 */
[----:B-1---5:R-:W-:-:S05]  /*0de0*/  FADD R13, R17, R12 ;  /* 0x0000000c110d7221 */ /* 0x022fca0000000000 */
[----:B------:R-:W1:Y:S02]  /*0df0*/  ATOMS.CAST.SPIN P0, [R10+0x1c], R12, R13 ;  /* 0x00001c0c0a00758d */ /* 0x000e64000180000d */
[----:B-1----:R-:W-:Y:S05]  /*0e00*/  @!P0 BRA `(.L_x_43) ;  /* 0xfffffffc00f08947 */ /* 0x002fea000383ffff */
[----:B------:R-:W-:Y:S05]  /*0e10*/  BSYNC.RECONVERGENT B3 ;  /* 0x0000000000037941 */ /* 0x000fea0003800200 */
.L_x_42:
[----:B------:R-:W-:Y:S01]  /*0e20*/  IADD3 R16, PT, PT, R16, 0x10, RZ ;  /* 0x0000001010107810 */ /* 0x000fe20007ffe0ff */
[----:B------:R-:W-:Y:S01]  /*0e30*/  VIADD R10, R10, 0x40 ;  /* 0x000000400a0a7836 */ /* 0x000fe20000000000 */
[----:B0-234-:R-:W-:Y:S02]  /*0e40*/  IADD3 R4, P1, PT, R4, 0x40, RZ ;  /* 0x0000004004047810 */ /* 0x01dfe40007f3e0ff */
[----:B------:R-:W-:Y:S02]  /*0e50*/  ISETP.NE.AND P0, PT, R16, RZ, PT ;  /* 0x000000ff1000720c */ /* 0x000fe40003f05270 */
[----:B------:R-:W-:-:S11]  /*0e60*/  IADD3.X R5, PT, PT, RZ, R5, RZ, P1, !PT ;  /* 0x00000005ff057210 */ /* 0x000fd60000ffe4ff */
[----:B------:R-:W-:Y:S05]  /*0e70*/  @P0 BRA `(.L_x_44) ;  /* 0xfffffff800240947 */ /* 0x000fea000383ffff */
[----:B------:R-:W-:Y:S05]  /*0e80*/  BSYNC B0 ;  /* 0x0000000000007941 */ /* 0x000fea0003800000 */
.L_x_11:
[----:B------:R-:W-:-:S13]  /*0e90*/  ISETP.NE.AND P0, PT, R11, RZ, PT ;  /* 0x000000ff0b00720c */ /* 0x000fda0003f05270 */
[----:B------:R-:W-:Y:S05]  /*0ea0*/  @!P0 BRA `(.L_x_45) ;  /* 0x0000000800508947 */ /* 0x000fea0003800000 */
[----:B------:R-:W-:-:S05]  /*0eb0*/  VIADD R4, R11, 0xffffffff ;  /* 0xffffffff0b047836 */ /* 0x000fca0000000000 */
[----:B------:R-:W-:-:S13]  /*0ec0*/  ISETP.GE.U32.AND P0, PT, R4, 0x7, PT ;  /* 0x000000070400780c */ /* 0x000fda0003f06070 */
[----:B------:R-:W-:Y:S05]  /*0ed0*/  @!P0 BRA `(.L_x_46) ;  /* 0x0000000400088947 */ /* 0x000fea0003800000 */
[----:B------:R-:W0:Y:S01]  /*0ee0*/  LDC.64 R4, c[0x0][0x380] ;  /* 0x0000e000ff047b82 */ /* 0x000e220000000a00 */
[----:B------:R-:W-:-:S05]  /*0ef0*/  IADD3 R13, PT, PT, R8, R9, RZ ;  /* 0x00000009080d7210 */ /* 0x000fca0007ffe0ff */
[----:B0-----:R-:W-:-:S05]  /*0f00*/  IMAD.WIDE.U32 R4, R13, 0x4, R4 ;  /* 0x000000040d047825 */ /* 0x001fca00078e0004 */
[----:B------:R0:W5:Y:S01]  /*0f10*/  LDG.E R13, desc[UR10][R4.64] ;  /* 0x0000000a040d7981 */ /* 0x000162000c1e1900 */
[----:B------:R-:W-:Y:S01]  /*0f20*/  BSSY.RECONVERGENT B0, `(.L_x_47) ;  /* 0x0000006000007945 */ /* 0x000fe20003800200 */
[----:B------:R-:W-:-:S07]  /*0f30*/  IMAD R10, R9, 0x4, R2 ;  /* 0x00000004090a7824 */ /* 0x000fce00078e0202 */
.L_x_48:
[----:B0-----:R-:W0:Y:S02]  /*0f40*/  LDS R4, [R10] ;  /* 0x000000000a047984 */ /* 0x001e240000000800 */
[----:B0----5:R-:W-:-:S05]  /*0f50*/  FADD R5, R13, R4 ;  /* 0x000000040d057221 */ /* 0x021fca0000000000 */
[----:B------:R-:W0:Y:S02]  /*0f60*/  ATOMS.CAST.SPIN P0, [R10], R4, R5 ;  /* 0x000000040a00758d */ /* 0x000e240001800005 */
[----:B0-----:R-:W-:Y:S05]  /*0f70*/  @!P0 BRA `(.L_x_48) ;  /* 0xfffffffc00f08947 */ /* 0x001fea000383ffff */
[----:B------:R-:W-:Y:S05]  /*0f80*/  BSYNC.RECONVERGENT B0 ;  /* 0x0000000000007941 */ /* 0x000fea0003800200 */
.L_x_47:
[----:B------:R-:W0:Y:S01]  /*0f90*/  LDCU.64 UR4, c[0x0][0x380] ;  /* 0x00007000ff0477ac */ /* 0x000e220008000a00 */
[----:B------:R-:W-:-:S04]  /*0fa0*/  IADD3 R5, P0, PT, R8, R9, RZ ;  /* 0x0000000908057210 */ /* 0x000fc80007f1e0ff */
[----:B------:R-:W-:Y:S02]  /*0fb0*/  IADD3.X R12, PT, PT, RZ, RZ, RZ, P0, !PT ;  /* 0x000000ffff0c7210 */ /* 0x000fe400007fe4ff */
[----:B0-----:R-:W-:-:S04]  /*0fc0*/  LEA R4, P0, R5, UR4, 0x2 ;  /* 0x0000000405047c11 */ /* 0x001fc8000f8010ff */
[----:B------:R-:W-:-:S05]  /*0fd0*/  LEA.HI.X R5, R5, UR5, R12, 0x2, P0 ;  /* 0x0000000505057c11 */ /* 0x000fca00080f140c */
[----:B------:R0:W5:Y:S01]  /*0fe0*/  LDG.E R17, desc[UR10][R4.64+0x4] ;  /* 0x0000040a04117981 */ /* 0x000162000c1e1900 */
[----:B------:R-:W-:Y:S03]  /*0ff0*/  BSSY.RECONVERGENT B0, `(.L_x_49) ;  /* 0x0000005000007945 */ /* 0x000fe60003800200 */
.L_x_50:
[----:B------:R-:W1:Y:S02]  /*1000*/  LDS R12, [R10+0x4] ;  /* 0x000004000a0c7984 */ /* 0x000e640000000800 */
[----:B-1---5:R-:W-:-:S05]  /*1010*/  FADD R13, R17, R12 ;  /* 0x0000000c110d7221 */ /* 0x022fca0000000000 */
[----:B------:R-:W1:Y:S02]  /*1020*/  ATOMS.CAST.SPIN P0, [R10+0x4], R12, R13 ;  /* 0x0000040c0a00758d */ /* 0x000e64000180000d */
[----:B-1----:R-:W-:Y:S05]  /*1030*/  @!P0 BRA `(.L_x_50) ;  /* 0xfffffffc00f08947 */ /* 0x002fea000383ffff */
[----:B------:R-:W-:Y:S05]  /*1040*/  BSYNC.RECONVERGENT B0 ;  /* 0x0000000000007941 */ /* 0x000fea0003800200 */
.L_x_49:
[----:B------:R1:W5:Y:S01]  /*1050*/  LDG.E R17, desc[UR10][R4.64+0x8] ;  /* 0x0000080a04117981 */ /* 0x000362000c1e1900 */
[----:B------:R-:W-:Y:S01]  /*1060*/  BSSY.RECONVERGENT B0, `(.L_x_51) ;  /* 0x0000005000007945 */ /* 0x000fe20003800200 */
.L_x_52:
[----:B------:R-:W2:Y:S02]  /*1070*/  LDS R12, [R10+0x8] ;  /* 0x000008000a0c7984 */ /* 0x000ea40000000800 */
[----:B--2--5:R-:W-:-:S05]  /*1080*/  FADD R13, R17, R12 ;  /* 0x0000000c110d7221 */ /* 0x024fca0000000000 */
[----:B------:R-:W2:Y:S02]  /*1090*/  ATOMS.CAST.SPIN P0, [R10+0x8], R12, R13 ;  /* 0x0000080c0a00758d */ /* 0x000ea4000180000d */
[----:B--2---:R-:W-:Y:S05]  /*10a0*/  @!P0 BRA `(.L_x_52) ;  /* 0xfffffffc00f08947 */ /* 0x004fea000383ffff */
[----:B------:R-:W-:Y:S05]  /*10b0*/  BSYNC.RECONVERGENT B0 ;  /* 0x0000000000007941 */ /* 0x000fea0003800200 */
.L_x_51:
[----:B------:R2:W5:Y:S01]  /*10c0*/  LDG.E R17, desc[UR10][R4.64+0xc] ;  /* 0x00000c0a04117981 */ /* 0x000562000c1e1900 */
[----:B------:R-:W-:Y:S01]  /*10d0*/  BSSY.RECONVERGENT B0, `(.L_x_53) ;  /* 0x0000005000007945 */ /* 0x000fe20003800200 */
.L_x_54:
[----:B------:R-:W3:Y:S02]  /*10e0*/  LDS R12, [R10+0xc] ;  /* 0x00000c000a0c7984 */ /* 0x000ee40000000800 */
[----:B---3-5:R-:W-:-:S05]  /*10f0*/  FADD R13, R17, R12 ;  /* 0x0000000c110d7221 */ /* 0x028fca0000000000 */
[----:B------:R-:W3:Y:S02]  /*1100*/  ATOMS.CAST.SPIN P0, [R10+0xc], R12, R13 ;  /* 0x00000c0c0a00758d */ /* 0x000ee4000180000d */
[----:B---3--:R-:W-:Y:S05]  /*1110*/  @!P0 BRA `(.L_x_54) ;  /* 0xfffffffc00f08947 */ /* 0x008fea000383ffff */
[----:B------:R-:W-:Y:S05]  /*1120*/  BSYNC.RECONVERGENT B0 ;  /* 0x0000000000007941 */ /* 0x000fea0003800200 */
.L_x_53:
[----:B------:R3:W5:Y:S01]  /*1130*/  LDG.E R17, desc[UR10][R4.64+0x10] ;  /* 0x0000100a04117981 */ /* 0x000762000c1e1900 */
[----:B------:R-:W-:Y:S01]  /*1140*/  BSSY.RECONVERGENT B0, `(.L_x_55) ;  /* 0x0000005000007945 */ /* 0x000fe20003800200 */
.L_x_56:
[----:B------:R-:W4:Y:S02]  /*1150*/  LDS R12, [R10+0x10] ;  /* 0x000010000a0c7984 */ /* 0x000f240000000800 */
[----:B----45:R-:W-:-:S05]  /*1160*/  FADD R13, R17, R12 ;  /* 0x0000000c110d7221 */ /* 0x030fca0000000000 */
[----:B------:R-:W4:Y:S02]  /*1170*/  ATOMS.CAST.SPIN P0, [R10+0x10], R12, R13 ;  /* 0x0000100c0a00758d */ /* 0x000f24000180000d */
[----:B----4-:R-:W-:Y:S05]  /*1180*/  @!P0 BRA `(.L_x_56) ;  /* 0xfffffffc00f08947 */ /* 0x010fea000383ffff */
[----:B------:R-:W-:Y:S05]  /*1190*/  BSYNC.RECONVERGENT B0 ;  /* 0x0000000000007941 */ /* 0x000fea0003800200 */
.L_x_55:
[----:B------:R4:W5:Y:S01]  /*11a0*/  LDG.E R17, desc[UR10][R4.64+0x14] ;  /* 0x0000140a04117981 */ /* 0x000962000c1e1900 */
[----:B------:R-:W-:Y:S01]  /*11b0*/  BSSY.RECONVERGENT B0, `(.L_x_57) ;  /* 0x0000005000007945 */ /* 0x000fe20003800200 */
.L_x_58:
[----:B------:R-:W0:Y:S02]  /*11c0*/  LDS R12, [R10+0x14] ;  /* 0x000014000a0c7984 */ /* 0x000e240000000800 */
[----:B0----5:R-:W-:-:S05]  /*11d0*/  FADD R13, R17, R12 ;  /* 0x0000000c110d7221 */ /* 0x021fca0000000000 */
[----:B------:R-:W0:Y:S02]  /*11e0*/  ATOMS.CAST.SPIN P0, [R10+0x14], R12, R13 ;  /* 0x0000140c0a00758d */ /* 0x000e24000180000d */
[----:B0-----:R-:W-:Y:S05]  /*11f0*/  @!P0 BRA `(.L_x_58) ;  /* 0xfffffffc00f08947 */ /* 0x001fea000383ffff */
[----:B------:R-:W-:Y:S05]  /*1200*/  BSYNC.RECONVERGENT B0 ;  /* 0x0000000000007941 */ /* 0x000fea0003800200 */
.L_x_57:
[----:B------:R0:W5:Y:S01]  /*1210*/  LDG.E R17, desc[UR10][R4.64+0x18] ;  /* 0x0000180a04117981 */ /* 0x000162000c1e1900 */
[----:B------:R-:W-:Y:S01]  /*1220*/  BSSY.RECONVERGENT B0, `(.L_x_59) ;  /* 0x0000005000007945 */ /* 0x000fe20003800200 */
.L_x_60:
[----:B------:R-:W1:Y:S02]  /*1230*/  LDS R12, [R10+0x18] ;  /* 0x000018000a0c7984 */ /* 0x000e640000000800 */
[----:B-1---5:R-:W-:-:S05]  /*1240*/  FADD R13, R17, R12 ;  /* 0x0000000c110d7221 */ /* 0x022fca0000000000 */
[----:B------:R-:W1:Y:S02]  /*1250*/  ATOMS.CAST.SPIN P0, [R10+0x18], R12, R13 ;  /* 0x0000180c0a00758d */ /* 0x000e64000180000d */
[----:B-1----:R-:W-:Y:S05]  /*1260*/  @!P0 BRA `(.L_x_60) ;  /* 0xfffffffc00f08947 */ /* 0x002fea000383ffff */
[----:B------:R-:W-:Y:S05]  /*1270*/  BSYNC.RECONVERGENT B0 ;  /* 0x0000000000007941 */ /* 0x000fea0003800200 */
.L_x_59:
[----:B------:R1:W5:Y:S01]  /*1280*/  LDG.E R13, desc[UR10][R4.64+0x1c] ;  /* 0x00001c0a040d7981 */ /* 0x000362000c1e1900 */
[----:B------:R-:W-:Y:S01]  /*1290*/  BSSY.RECONVERGENT B0, `(.L_x_61) ;  /* 0x0000005000007945 */ /* 0x000fe20003800200 */
.L_x_62:
[----:B01234-:R-:W0:Y:S02]  /*12a0*/  LDS R4, [R10+0x1c] ;  /* 0x00001c000a047984 */ /* 0x01fe240000000800 */
[----:B0----5:R-:W-:-:S05]  /*12b0*/  FADD R5, R13, R4 ;  /* 0x000000040d057221 */ /* 0x021fca0000000000 */
[----:B------:R-:W0:Y:S02]  /*12c0*/  ATOMS.CAST.SPIN P0, [R10+0x1c], R4, R5 ;  /* 0x00001c040a00758d */ /* 0x000e240001800005 */
[----:B0-----:R-:W-:Y:S05]  /*12d0*/  @!P0 BRA `(.L_x_62) ;  /* 0xfffffffc00f08947 */ /* 0x001fea000383ffff */
[----:B------:R-:W-:Y:S05]  /*12e0*/  BSYNC.RECONVERGENT B0 ;  /* 0x0000000000007941 */ /* 0x000fea0003800200 */
.L_x_61:
[----:B------:R-:W-:-:S07]  /*12f0*/  VIADD R9, R9, 0x8 ;  /* 0x0000000809097836 */ /* 0x000fce0000000000 */
.L_x_46:
[----:B------:R-:W-:Y:S01]  /*1300*/  ISETP.NE.AND P0, PT, R15, RZ, PT ;  /* 0x000000ff0f00720c */ /* 0x000fe20003f05270 */
[----:B------:R-:W-:-:S12]  /*1310*/  BSSY.RECONVERGENT B0, `(.L_x_45) ;  /* 0x000004d000007945 */ /* 0x000fd80003800200 */
[----:B------:R-:W-:Y:S05]  /*1320*/  @!P0 BRA `(.L_x_63) ;  /* 0x00000004002c8947 */ /* 0x000fea0003800000 */
[----:B------:R-:W-:-:S04]  /*1330*/  IADD3 R4, PT, PT, R15, -0x1, RZ ;  /* 0xffffffff0f047810 */ /* 0x000fc80007ffe0ff */
[----:B------:R-:W-:-:S13]  /*1340*/  ISETP.GE.U32.AND P0, PT, R4, 0x3, PT ;  /* 0x000000030400780c */ /* 0x000fda0003f06070 */
[----:B------:R-:W-:Y:S05]  /*1350*/  @!P0 BRA `(.L_x_64) ;  /* 0x0000000000988947 */ /* 0x000fea0003800000 */
[----:B------:R-:W0:Y:S01]  /*1360*/  LDC.64 R4, c[0x0][0x380] ;  /* 0x0000e000ff047b82 */ /* 0x000e220000000a00 */
[----:B------:R-:W-:-:S04]  /*1370*/  IMAD.IADD R13, R8, 0x1, R9 ;  /* 0x00000001080d7824 */ /* 0x000fc800078e0209 */
[----:B0-----:R-:W-:-:S05]  /*1380*/  IMAD.WIDE.U32 R4, R13, 0x4, R4 ;  /* 0x000000040d047825 */ /* 0x001fca00078e0004 */
[----:B------:R0:W5:Y:S01]  /*1390*/  LDG.E R13, desc[UR10][R4.64] ;  /* 0x0000000a040d7981 */ /* 0x000162000c1e1900 */
[----:B------:R-:W-:Y:S01]  /*13a0*/  BSSY.RECONVERGENT B3, `(.L_x_65) ;  /* 0x0000006000037945 */ /* 0x000fe20003800200 */
[----:B------:R-:W-:-:S07]  /*13b0*/  LEA R10, R9, R2, 0x2 ;  /* 0x00000002090a7211 */ /* 0x000fce00078e10ff */
.L_x_66:
[----:B0-----:R-:W0:Y:S02]  /*13c0*/  LDS R4, [R10] ;  /* 0x000000000a047984 */ /* 0x001e240000000800 */
[----:B0----5:R-:W-:-:S05]  /*13d0*/  FADD R5, R13, R4 ;  /* 0x000000040d057221 */ /* 0x021fca0000000000 */
[----:B------:R-:W0:Y:S02]  /*13e0*/  ATOMS.CAST.SPIN P0, [R10], R4, R5 ;  /* 0x000000040a00758d */ /* 0x000e240001800005 */
[----:B0-----:R-:W-:Y:S05]  /*13f0*/  @!P0 BRA `(.L_x_66) ;  /* 0xfffffffc00f08947 */ /* 0x001fea000383ffff */
[----:B------:R-:W-:Y:S05]  /*1400*/  BSYNC.RECONVERGENT B3 ;  /* 0x0000000000037941 */ /* 0x000fea0003800200 */
.L_x_65:
[----:B------:R-:W0:Y:S01]  /*1410*/  LDCU.64 UR4, c[0x0][0x380] ;  /* 0x00007000ff0477ac */ /* 0x000e220008000a00 */
[----:B------:R-:W-:-:S05]  /*1420*/  IADD3 R5, P0, PT, R8, R9, RZ ;  /* 0x0000000908057210 */ /* 0x000fca0007f1e0ff */
[----:B------:R-:W-:Y:S01]  /*1430*/  IMAD.X R12, RZ, RZ, RZ, P0 ;  /* 0x000000ffff0c7224 */ /* 0x000fe200000e06ff */
[----:B0-----:R-:W-:-:S04]  /*1440*/  LEA R4, P0, R5, UR4, 0x2 ;  /* 0x0000000405047c11 */ /* 0x001fc8000f8010ff */
[----:B------:R-:W-:-:S05]  /*1450*/  LEA.HI.X R5, R5, UR5, R12, 0x2, P0 ;  /* 0x0000000505057c11 */ /* 0x000fca00080f140c */
[----:B------:R0:W5:Y:S01]  /*1460*/  LDG.E R17, desc[UR10][R4.64+0x4] ;  /* 0x0000040a04117981 */ /* 0x000162000c1e1900 */
[----:B------:R-:W-:Y:S03]  /*1470*/  BSSY.RECONVERGENT B3, `(.L_x_67) ;  /* 0x0000005000037945 */ /* 0x000fe60003800200 */
.L_x_68:
[----:B------:R-:W1:Y:S02]  /*1480*/  LDS R12, [R10+0x4] ;  /* 0x000004000a0c7984 */ /* 0x000e640000000800 */
[----:B-1---5:R-:W-:-:S05]  /*1490*/  FADD R13, R17, R12 ;  /* 0x0000000c110d7221 */ /* 0x022fca0000000000 */
[----:B------:R-:W1:Y:S02]  /*14a0*/  ATOMS.CAST.SPIN P0, [R10+0x4], R12, R13 ;  /* 0x0000040c0a00758d */ /* 0x000e64000180000d */
[----:B-1----:R-:W-:Y:S05]  /*14b0*/  @!P0 BRA `(.L_x_68) ;  /* 0xfffffffc00f08947 */ /* 0x002fea000383ffff */
[----:B------:R-:W-:Y:S05]  /*14c0*/  BSYNC.RECONVERGENT B3 ;  /* 0x0000000000037941 */ /* 0x000fea0003800200 */
.L_x_67:
[----:B------:R1:W5:Y:S01]  /*14d0*/  LDG.E R17, desc[UR10][R4.64+0x8] ;  /* 0x0000080a04117981 */ /* 0x000362000c1e1900 */
[----:B------:R-:W-:Y:S01]  /*14e0*/  BSSY.RECONVERGENT B3, `(.L_x_69) ;  /* 0x0000005000037945 */ /* 0x000fe20003800200 */
.L_x_70:
[----:B------:R-:W2:Y:S02]  /*14f0*/  LDS R12, [R10+0x8] ;  /* 0x000008000a0c7984 */ /* 0x000ea40000000800 */
[----:B--2--5:R-:W-:-:S05]  /*1500*/  FADD R13, R17, R12 ;  /* 0x0000000c110d7221 */ /* 0x024fca0000000000 */
[----:B------:R-:W2:Y:S02]  /*1510*/  ATOMS.CAST.SPIN P0, [R10+0x8], R12, R13 ;  /* 0x0000080c0a00758d */ /* 0x000ea4000180000d */
[----:B--2---:R-:W-:Y:S05]  /*1520*/  @!P0 BRA `(.L_x_70) ;  /* 0xfffffffc00f08947 */ /* 0x004fea000383ffff */
[----:B------:R-:W-:Y:S05]  /*1530*/  BSYNC.RECONVERGENT B3 ;  /* 0x0000000000037941 */ /* 0x000fea0003800200 */
.L_x_69:
[----:B------:R2:W5:Y:S01]  /*1540*/  LDG.E R13, desc[UR10][R4.64+0xc] ;  /* 0x00000c0a040d7981 */ /* 0x000562000c1e1900 */
[----:B------:R-:W-:Y:S01]  /*1550*/  BSSY.RECONVERGENT B3, `(.L_x_71) ;  /* 0x0000005000037945 */ /* 0x000fe20003800200 */
.L_x_72:
[----:B012---:R-:W0:Y:S02]  /*1560*/  LDS R4, [R10+0xc] ;  /* 0x00000c000a047984 */ /* 0x007e240000000800 */
[----:B0----5:R-:W-:-:S05]  /*1570*/  FADD R5, R13, R4 ;  /* 0x000000040d057221 */ /* 0x021fca0000000000 */
[----:B------:R-:W0:Y:S02]  /*1580*/  ATOMS.CAST.SPIN P0, [R10+0xc], R4, R5 ;  /* 0x00000c040a00758d */ /* 0x000e240001800005 */
[----:B0-----:R-:W-:Y:S05]  /*1590*/  @!P0 BRA `(.L_x_72) ;  /* 0xfffffffc00f08947 */ /* 0x001fea000383ffff */
[----:B------:R-:W-:Y:S05]  /*15a0*/  BSYNC.RECONVERGENT B3 ;  /* 0x0000000000037941 */ /* 0x000fea0003800200 */
.L_x_71:
[----:B------:R-:W-:-:S07]  /*15b0*/  IADD3 R9, PT, PT, R9, 0x4, RZ ;  /* 0x0000000409097810 */ /* 0x000fce0007ffe0ff */
.L_x_64:
[----:B------:R-:W-:-:S13]  /*15c0*/  ISETP.NE.AND P0, PT, R6, RZ, PT ;  /* 0x000000ff0600720c */ /* 0x000fda0003f05270 */
[----:B------:R-:W-:Y:S05]  /*15d0*/  @!P0 BRA `(.L_x_63) ;  /* 0x0000000000808947 */ /* 0x000fea0003800000 */
[----:B------:R-:W0:Y:S01]  /*15e0*/  LDC.64 R4, c[0x0][0x380] ;  /* 0x0000e000ff047b82 */ /* 0x000e220000000a00 */
[----:B------:R-:W-:-:S04]  /*15f0*/  IMAD.IADD R13, R8, 0x1, R9 ;  /* 0x00000001080d7824 */ /* 0x000fc800078e0209 */
[----:B0-----:R-:W-:-:S05]  /*1600*/  IMAD.WIDE.U32 R4, R13, 0x4, R4 ;  /* 0x000000040d047825 */ /* 0x001fca00078e0004 */
[----:B------:R0:W5:Y:S01]  /*1610*/  LDG.E R13, desc[UR10][R4.64] ;  /* 0x0000000a040d7981 */ /* 0x000162000c1e1900 */
[----:B------:R-:W-:Y:S01]  /*1620*/  BSSY.RECONVERGENT B3, `(.L_x_73) ;  /* 0x0000007000037945 */ /* 0x000fe20003800200 */
[----:B------:R-:W-:Y:S02]  /*1630*/  ISETP.NE.AND P0, PT, R6, 0x1, PT ;  /* 0x000000010600780c */ /* 0x000fe40003f05270 */
[----:B------:R-:W-:-:S11]  /*1640*/  LEA R10, R9, R2, 0x2 ;  /* 0x00000002090a7211 */ /* 0x000fd600078e10ff */
.L_x_74:
[----:B0-----:R-:W0:Y:S02]  /*1650*/  LDS R4, [R10] ;  /* 0x000000000a047984 */ /* 0x001e240000000800 */
[----:B0----5:R-:W-:-:S05]  /*1660*/  FADD R5, R13, R4 ;  /* 0x000000040d057221 */ /* 0x021fca0000000000 */
[----:B------:R-:W0:Y:S02]  /*1670*/  ATOMS.CAST.SPIN P1, [R10], R4, R5 ;  /* 0x000000040a00758d */ /* 0x000e240001820005 */
[----:B0-----:R-:W-:Y:S05]  /*1680*/  @!P1 BRA `(.L_x_74) ;  /* 0xfffffffc00f09947 */ /* 0x001fea000383ffff */
[----:B------:R-:W-:Y:S05]  /*1690*/  BSYNC.RECONVERGENT B3 ;  /* 0x0000000000037941 */ /* 0x000fea0003800200 */
.L_x_73:
[----:B------:R-:W-:Y:S05]  /*16a0*/  @!P0 BRA `(.L_x_63) ;  /* 0x00000000004c8947 */ /* 0x000fea0003800000 */
[----:B------:R-:W0:Y:S01]  /*16b0*/  LDCU.64 UR4, c[0x0][0x380] ;  /* 0x00007000ff0477ac */ /* 0x000e220008000a00 */
[----:B------:R-:W-:-:S05]  /*16c0*/  IADD3 R8, P0, PT, R8, R9, RZ ;  /* 0x0000000908087210 */ /* 0x000fca0007f1e0ff */
[----:B------:R-:W-:Y:S01]  /*16d0*/  IMAD.X R5, RZ, RZ, RZ, P0 ;  /* 0x000000ffff057224 */ /* 0x000fe200000e06ff */
[----:B0-----:R-:W-:-:S04]  /*16e0*/  LEA R4, P0, R8, UR4, 0x2 ;  /* 0x0000000408047c11 */ /* 0x001fc8000f8010ff */
[----:B------:R-:W-:-:S05]  /*16f0*/  LEA.HI.X R5, R8, UR5, R5, 0x2, P0 ;  /* 0x0000000508057c11 */ /* 0x000fca00080f1405 */
[----:B------:R0:W5:Y:S01]  /*1700*/  LDG.E R13, desc[UR10][R4.64+0x4] ;  /* 0x0000040a040d7981 */ /* 0x000162000c1e1900 */
[----:B------:R-:W-:Y:S01]  /*1710*/  BSSY.RECONVERGENT B3, `(.L_x_75) ;  /* 0x0000006000037945 */ /* 0x000fe20003800200 */
[----:B------:R-:W-:-:S13]  /*1720*/  ISETP.NE.AND P0, PT, R6, 0x2, PT ;  /* 0x000000020600780c */ /* 0x000fda0003f05270 */
.L_x_76:
[----:B------:R-:W1:Y:S02]  /*1730*/  LDS R8, [R10+0x4] ;  /* 0x000004000a087984 */ /* 0x000e640000000800 */
[----:B-1---5:R-:W-:-:S05]  /*1740*/  FADD R9, R13, R8 ;  /* 0x000000080d097221 */ /* 0x022fca0000000000 */
[----:B------:R-:W1:Y:S02]  /*1750*/  ATOMS.CAST.SPIN P1, [R10+0x4], R8, R9 ;  /* 0x000004080a00758d */ /* 0x000e640001820009 */
[----:B-1----:R-:W-:Y:S05]  /*1760*/  @!P1 BRA `(.L_x_76) ;  /* 0xfffffffc00f09947 */ /* 0x002fea000383ffff */
[----:B------:R-:W-:Y:S05]  /*1770*/  BSYNC.RECONVERGENT B3 ;  /* 0x0000000000037941 */ /* 0x000fea0003800200 */
.L_x_75:
[----:B------:R-:W-:Y:S05]  /*1780*/  @!P0 BRA `(.L_x_63) ;  /* 0x0000000000148947 */ /* 0x000fea0003800000 */
[----:B------:R1:W5:Y:S02]  /*1790*/  LDG.E R9, desc[UR10][R4.64+0x8] ;  /* 0x0000080a04097981 */ /* 0x000364000c1e1900 */
.L_x_77:
[----:B01----:R-:W0:Y:S02]  /*17a0*/  LDS R4, [R10+0x8] ;  /* 0x000008000a047984 */ /* 0x003e240000000800 */
[----:B0----5:R-:W-:-:S05]  /*17b0*/  FADD R5, R9, R4 ;  /* 0x0000000409057221 */ /* 0x021fca0000000000 */
[----:B------:R-:W0:Y:S02]  /*17c0*/  ATOMS.CAST.SPIN P0, [R10+0x8], R4, R5 ;  /* 0x000008040a00758d */ /* 0x000e240001800005 */
[----:B0-----:R-:W-:Y:S05]  /*17d0*/  @!P0 BRA `(.L_x_77) ;  /* 0xfffffffc00f08947 */ /* 0x001fea000383ffff */
.L_x_63:
[----:B------:R-:W-:Y:S05]  /*17e0*/  BSYNC.RECONVERGENT B0 ;  /* 0x0000000000007941 */ /* 0x000fea0003800200 */
.L_x_45:
[----:B------:R-:W-:-:S07]  /*17f0*/  IADD3 R14, PT, PT, R14, 0x1, RZ ;  /* 0x000000010e0e7810 */ /* 0x000fce0007ffe0ff */
.L_x_10:
[----:B------:R-:W-:Y:S05]  /*1800*/  BSYNC B1 ;  /* 0x0000000000017941 */ /* 0x000fea0003800000 */
.L_x_9:
[----:B------:R-:W1:Y:S01]  /*1810*/  LDCU UR4, c[0x0][0x398] ;  /* 0x00007300ff0477ac */ /* 0x000e620008000800 */
[----:B------:R-:W-:-:S05]  /*1820*/  VIADD R7, R7, 0x1 ;  /* 0x0000000107077836 */ /* 0x000fca0000000000 */
[----:B-1----:R-:W-:-:S13]  /*1830*/  ISETP.NE.AND P0, PT, R7, UR4, PT ;  /* 0x0000000407007c0c */ /* 0x002fda000bf05270 */
[----:B------:R-:W-:Y:S05]  /*1840*/  @P0 BRA `(.L_x_78) ;  /* 0xffffffec00500947 */ /* 0x000fea000383ffff */
[----:B------:R-:W-:Y:S05]  /*1850*/  BSYNC B2 ;  /* 0x0000000000027941 */ /* 0x000fea0003800000 */
.L_x_8:
[----:B------:R-:W-:Y:S05]  /*1860*/  BRA `(.L_x_6) ;  /* 0x0000000800a47947 */ /* 0x000fea0003800000 */
.L_x_7:
[----:B------:R-:W-:Y:S01]  /*1870*/  UISETP.GE.U32.AND UP0, UPT, UR4, 0x4, UPT ;  /* 0x000000040400788c */ /* 0x000fe2000bf06070 */
[----:B------:R-:W-:Y:S01]  /*1880*/  MOV R16, RZ ;  /* 0x000000ff00107202 */ /* 0x000fe20000000f00 */
[----:B------:R-:W-:Y:S01]  /*1890*/  IMAD.MOV.U32 R14, RZ, RZ, RZ ;  /* 0x000000ffff0e7224 */ /* 0x000fe200078e00ff */
[----:B------:R-:W-:-:S06]  /*18a0*/  ULOP3.LUT UR5, UR4, 0x3, URZ, 0xc0, !UPT ;  /* 0x0000000304057892 */ /* 0x000fcc000f8ec0ff */
[----:B------:R-:W-:Y:S06]  /*18b0*/  BRA.U !UP0, `(.L_x_79) ;  /* 0x0000000908587547 */ /* 0x000fec000b800000 */
[----:B0-----:R-:W0:Y:S01]  /*18c0*/  LDC.64 R4, c[0x0][0x388] ;  /* 0x0000e200ff047b82 */ /* 0x001e220000000a00 */
[----:B------:R-:W-:Y:S01]  /*18d0*/  ULOP3.LUT UR4, UR4, 0x7ffffffc, URZ, 0xc0, !UPT ;  /* 0x7ffffffc04047892 */ /* 0x000fe2000f8ec0ff */
[----:B------:R-:W-:-:S03]  /*18e0*/  CS2R R14, SRZ ;  /* 0x00000000000e7805 */ /* 0x000fc6000001ff00 */
[----:B------:R-:W-:Y:S02]  /*18f0*/  UISETP.GT.AND UP0, UPT, UR4, URZ, UPT ;  /* 0x000000ff0400728c */ /* 0x000fe4000bf04270 */
[----:B------:R-:W-:-:S07]  /*1900*/  MOV R16, UR4 ;  /* 0x0000000400107c02 */ /* 0x000fce0008000f00 */
[----:B------:R-:W-:Y:S05]  /*1910*/  BRA.U !UP0, `(.L_x_80) ;  /* 0x0000000508f07547 */ /* 0x000fea000b800000 */
[----:B-1----:R-:W-:Y:S01]  /*1920*/  IMAD.IADD R6, R16, 0x1, -R15 ;  /* 0x0000000110067824 */ /* 0x002fe200078e0a0f */
[----:B------:R-:W-:-:S04]  /*1930*/  PLOP3.LUT P0, PT, PT, PT, PT, 0x80, 0x8 ;  /* 0x000000000008781c */ /* 0x000fc80003f0f070 */
[----:B------:R-:W-:-:S13]  /*1940*/  ISETP.GT.AND P1, PT, R6, 0xc, PT ;  /* 0x0000000c0600780c */ /* 0x000fda0003f24270 */
[----:B------:R-:W-:Y:S05]  /*1950*/  @!P1 BRA `(.L_x_81) ;  /* 0x0000000400349947 */ /* 0x000fea0003800000 */
[----:B------:R-:W1:Y:S01]  /*1960*/  LDC.64 R6, c[0x0][0x388] ;  /* 0x0000e200ff067b82 */ /* 0x000e620000000a00 */
[----:B------:R-:W-:Y:S02]  /*1970*/  PLOP3.LUT P0, PT, PT, PT, PT, 0x8, 0x80 ;  /* 0x000000000080781c */ /* 0x000fe40003f0e170 */
[----:B------:R-:W-:-:S11]  /*1980*/  IADD3 R18, PT, PT, R16, -0xc, RZ ;  /* 0xfffffff410127810 */ /* 0x000fd60007ffe0ff */
.L_x_82:
[----:B-1----:R-:W-:-:S05]  /*1990*/  IMAD.WIDE.U32 R10, R15, 0x4, R6 ;  /* 0x000000040f0a7825 */ /* 0x002fca00078e0006 */
[----:B------:R-:W2:Y:S04]  /*19a0*/  LDG.E R12, desc[UR10][R10.64] ;  /* 0x0000000a0a0c7981 */ /* 0x000ea8000c1e1900 */
[----:B------:R-:W3:Y:S04]  /*19b0*/  LDG.E R22, desc[UR10][R10.64+0x4] ;  /* 0x0000040a0a167981 */ /* 0x000ee8000c1e1900 */
[----:B------:R-:W4:Y:S01]  /*19c0*/  LDG.E R20, desc[UR10][R10.64+0x8] ;  /* 0x0000080a0a147981 */ /* 0x000f22000c1e1900 */
[----:B------:R-:W-:-:S03]  /*19d0*/  VIADD R9, R15, 0x4 ;  /* 0x000000040f097836 */ /* 0x000fc60000000000 */
[----:B------:R1:W5:Y:S01]  /*19e0*/  LDG.E R17, desc[UR10][R10.64+0xc] ;  /* 0x00000c0a0a117981 */ /* 0x000362000c1e1900 */
[----:B------:R-:W-:-:S05]  /*19f0*/  IMAD.WIDE.U32 R8, R9, 0x4, R6 ;  /* 0x0000000409087825 */ /* 0x000fca00078e0006 */
[----:B------:R-:W5:Y:S04]  /*1a00*/  LDG.E R28, desc[UR10][R8.64] ;  /* 0x0000000a081c7981 */ /* 0x000f68000c1e1900 */
[----:B------:R-:W5:Y:S04]  /*1a10*/  LDG.E R26, desc[UR10][R8.64+0x4] ;  /* 0x0000040a081a7981 */ /* 0x000f68000c1e1900 */
[----:B------:R-:W5:Y:S01]  /*1a20*/  LDG.E R24, desc[UR10][R8.64+0x8] ;  /* 0x0000080a08187981 */ /* 0x000f62000c1e1900 */
[----:B------:R-:W-:-:S03]  /*1a30*/  IADD3 R13, PT, PT, R15, 0x8, RZ ;  /* 0x000000080f0d7810 */ /* 0x000fc60007ffe0ff */
[----:B------:R0:W5:Y:S02]  /*1a40*/  LDG.E R25, desc[UR10][R8.64+0xc] ;  /* 0x00000c0a08197981 */ /* 0x000164000c1e1900 */
[----:B-1----:R-:W-:-:S05]  /*1a50*/  IMAD.WIDE.U32 R10, R13, 0x4, R6 ;  /* 0x000000040d0a7825 */ /* 0x002fca00078e0006 */
[----:B------:R-:W5:Y:S04]  /*1a60*/  LDG.E R23, desc[UR10][R10.64] ;  /* 0x0000000a0a177981 */ /* 0x000f68000c1e1900 */
[----:B------:R-:W5:Y:S04]  /*1a70*/  LDG.E R21, desc[UR10][R10.64+0x4] ;  /* 0x0000040a0a157981 */ /* 0x000f68000c1e1900 */
[----:B------:R-:W5:Y:S01]  /*1a80*/  LDG.E R19, desc[UR10][R10.64+0x8] ;  /* 0x0000080a0a137981 */ /* 0x000f62000c1e1900 */
[----:B------:R-:W-:-:S03]  /*1a90*/  VIADD R13, R15, 0xc ;  /* 0x0000000c0f0d7836 */ /* 0x000fc60000000000 */
[----:B------:R1:W5:Y:S01]  /*1aa0*/  LDG.E R27, desc[UR10][R10.64+0xc] ;  /* 0x00000c0a0a1b7981 */ /* 0x000362000c1e1900 */
[----:B0-----:R-:W-:Y:S02]  /*1ab0*/  IADD3 R8, PT, PT, R14, 0x1, RZ ;  /* 0x000000010e087810 */ /* 0x001fe40007ffe0ff */
[----:B--2---:R-:W-:Y:S01]  /*1ac0*/  ISETP.NE.AND P1, PT, R12, R3, PT ;  /* 0x000000030c00720c */ /* 0x004fe20003f25270 */
[----:B------:R-:W-:-:S05]  /*1ad0*/  IMAD.WIDE.U32 R12, R13, 0x4, R6 ;  /* 0x000000040d0c7825 */ /* 0x000fca00078e0006 */
[----:B------:R-:W2:Y:S01]  /*1ae0*/  LDG.E R29, desc[UR10][R12.64] ;  /* 0x0000000a0c1d7981 */ /* 0x000ea2000c1e1900 */
[----:B---3--:R-:W-:-:S03]  /*1af0*/  ISETP.NE.AND P2, PT, R22, R3, PT ;  /* 0x000000031600720c */ /* 0x008fc60003f45270 */
[----:B------:R-:W3:Y:S03]  /*1b00*/  LDG.E R22, desc[UR10][R12.64+0x8] ;  /* 0x0000080a0c167981 */ /* 0x000ee6000c1e1900 */
[----:B------:R-:W-:Y:S01]  /*1b10*/  @P1 IMAD.MOV R8, RZ, RZ, R14 ;  /* 0x000000ffff081224 */ /* 0x000fe200078e020e */
[----:B------:R-:W3:Y:S04]  /*1b20*/  LDG.E R9, desc[UR10][R12.64+0xc] ;  /* 0x00000c0a0c097981 */ /* 0x000ee8000c1e1900 */
[----:B------:R-:W3:Y:S01]  /*1b30*/  LDG.E R14, desc[UR10][R12.64+0x4] ;  /* 0x0000040a0c0e7981 */ /* 0x000ee2000c1e1900 */
[-C--:B----4-:R-:W-:Y:S02]  /*1b40*/  ISETP.NE.AND P1, PT, R20, R3.reuse, PT ;  /* 0x000000031400720c */ /* 0x090fe40003f25270 */
[----:B-1----:R-:W-:Y:S01]  /*1b50*/  IADD3 R10, PT, PT, R8, 0x1, RZ ;  /* 0x00000001080a7810 */ /* 0x002fe20007ffe0ff */
[----:B------:R-:W-:Y:S01]  /*1b60*/  @P2 IMAD.MOV R10, RZ, RZ, R8 ;  /* 0x000000ffff0a2224 */ /* 0x000fe200078e0208 */
[----:B-----5:R-:W-:-:S04]  /*1b70*/  ISETP.NE.AND P2, PT, R17, R3, PT ;  /* 0x000000031100720c */ /* 0x020fc80003f45270 */
[----:B------:R-:W-:-:S05]  /*1b80*/  IADD3 R8, PT, PT, R10, 0x1, RZ ;  /* 0x000000010a087810 */ /* 0x000fca0007ffe0ff */
[----:B------:R-:W-:Y:S01]  /*1b90*/  @P1 IMAD.MOV R8, RZ, RZ, R10 ;  /* 0x000000ffff081224 */ /* 0x000fe200078e020a */
[----:B------:R-:W-:-:S04]  /*1ba0*/  ISETP.NE.AND P1, PT, R28, R3, PT ;  /* 0x000000031c00720c */ /* 0x000fc80003f25270 */
[----:B------:R-:W-:Y:S01]  /*1bb0*/  IADD3 R10, PT, PT, R8, 0x1, RZ ;  /* 0x00000001080a7810 */ /* 0x000fe20007ffe0ff */
[----:B------:R-:W-:Y:S01]  /*1bc0*/  @P2 IMAD.MOV R10, RZ, RZ, R8 ;  /* 0x000000ffff0a2224 */ /* 0x000fe200078e0208 */
[----:B------:R-:W-:-:S04]  /*1bd0*/  ISETP.NE.AND P2, PT, R26, R3, PT ;  /* 0x000000031a00720c */ /* 0x000fc80003f45270 */
[----:B------:R-:W-:-:S03]  /*1be0*/  IADD3 R8, PT, PT, R10, 0x1, RZ ;  /* 0x000000010a087810 */ /* 0x000fc60007ffe0ff */
        /* <DEDUP_REMOVED lines=18> */
[----:B------:R-:W-:-:S05]  /*1d10*/  @P1 IMAD.MOV R8, RZ, RZ, R10 ;  /* 0x000000ffff081224 */ /* 0x000fca00078e020a */
[----:B------:R-:W-:Y:S01]  /*1d20*/  IADD3 R10, PT, PT, R8, 0x1, RZ ;  /* 0x00000001080a7810 */ /* 0x000fe20007ffe0ff */
[----:B------:R-:W-:-:S05]  /*1d30*/  @P2 IMAD.MOV R10, RZ, RZ, R8 ;  /* 0x000000ffff0a2224 */ /* 0x000fca00078e0208 */
[----:B------:R-:W-:Y:S01]  /*1d40*/  IADD3 R8, PT, PT, R10, 0x1, RZ ;  /* 0x000000010a087810 */ /* 0x000fe20007ffe0ff */
[----:B------:R-:W-:Y:S01]  /*1d50*/  VIADD R15, R15, 0x10 ;  /* 0x000000100f0f7836 */ /* 0x000fe20000000000 */
[-C--:B--2---:R-:W-:Y:S02]  /*1d60*/  ISETP.NE.AND P1, PT, R29, R3.reuse, PT ;  /* 0x000000031d00720c */ /* 0x084fe40003f25270 */
[----:B---3--:R-:W-:-:S11]  /*1d70*/  ISETP.NE.AND P2, PT, R14, R3, PT ;  /* 0x000000030e00720c */ /* 0x008fd60003f45270 */
[----:B------:R-:W-:Y:S01]  /*1d80*/  @P1 IMAD.MOV R8, RZ, RZ, R10 ;  /* 0x000000ffff081224 */ /* 0x000fe200078e020a */
[----:B------:R-:W-:-:S04]  /*1d90*/  ISETP.NE.AND P1, PT, R22, R3, PT ;  /* 0x000000031600720c */ /* 0x000fc80003f25270 */
[----:B------:R-:W-:Y:S01]  /*1da0*/  IADD3 R10, PT, PT, R8, 0x1, RZ ;  /* 0x00000001080a7810 */ /* 0x000fe20007ffe0ff */
[----:B------:R-:W-:Y:S01]  /*1db0*/  @P2 IMAD.MOV R10, RZ, RZ, R8 ;  /* 0x000000ffff0a2224 */ /* 0x000fe200078e0208 */
[----:B------:R-:W-:-:S04]  /*1dc0*/  ISETP.NE.AND P2, PT, R9, R3, PT ;  /* 0x000000030900720c */ /* 0x000fc80003f45270 */
[----:B------:R-:W-:-:S03]  /*1dd0*/  IADD3 R8, PT, PT, R10, 0x1, RZ ;  /* 0x000000010a087810 */ /* 0x000fc60007ffe0ff */
[----:B------:R-:W-:Y:S02]  /*1de0*/  @P1 IADD3 R8, PT, PT, R10, RZ, RZ ;  /* 0x000000ff0a081210 */ /* 0x000fe40007ffe0ff */
[----:B------:R-:W-:-:S03]  /*1df0*/  ISETP.GE.AND P1, PT, R15, R18, PT ;  /* 0x000000120f00720c */ /* 0x000fc60003f26270 */
[C---:B------:R-:W-:Y:S01]  /*1e00*/  VIADD R14, R8.reuse, 0x1 ;  /* 0x00000001080e7836 */ /* 0x040fe20000000000 */
[----:B------:R-:W-:-:S09]  /*1e10*/  @P2 IADD3 R14, PT, PT, R8, RZ, RZ ;  /* 0x000000ff080e2210 */ /* 0x000fd20007ffe0ff */
[----:B------:R-:W-:Y:S05]  /*1e20*/  @!P1 BRA `(.L_x_82) ;  /* 0xfffffff800d89947 */ /* 0x000fea000383ffff */
.L_x_81:
[----:B------:R-:W-:-:S05]  /*1e30*/  IMAD.IADD R6, R16, 0x1, -R15 ;  /* 0x0000000110067824 */ /* 0x000fca00078e0a0f */
[----:B------:R-:W-:-:S13]  /*1e40*/  ISETP.GT.AND P1, PT, R6, 0x4, PT ;  /* 0x000000040600780c */ /* 0x000fda0003f24270 */
[----:B------:R-:W-:Y:S05]  /*1e50*/  @!P1 BRA `(.L_x_83) ;  /* 0x0000000000989947 */ /* 0x000fea0003800000 */
[----:B------:R-:W1:Y:S01]  /*1e60*/  LDC.64 R6, c[0x0][0x388] ;  /* 0x0000e200ff067b82 */ /* 0x000e620000000a00 */
[C---:B------:R-:W-:Y:S01]  /*1e70*/  IADD3 R11, PT, PT, R15.reuse, 0x4, RZ ;  /* 0x000000040f0b7810 */ /* 0x040fe20007ffe0ff */
[----:B-1----:R-:W-:-:S05]  /*1e80*/  IMAD.WIDE.U32 R8, R15, 0x4, R6 ;  /* 0x000000040f087825 */ /* 0x002fca00078e0006 */
[----:B------:R-:W2:Y:S04]  /*1e90*/  LDG.E R10, desc[UR10][R8.64] ;  /* 0x0000000a080a7981 */ /* 0x000ea8000c1e1900 */
[----:B------:R-:W3:Y:S04]  /*1ea0*/  LDG.E R12, desc[UR10][R8.64+0x4] ;  /* 0x0000040a080c7981 */ /* 0x000ee8000c1e1900 */
[----:B------:R-:W4:Y:S01]  /*1eb0*/  LDG.E R18, desc[UR10][R8.64+0x8] ;  /* 0x0000080a08127981 */ /* 0x000f22000c1e1900 */
[----:B------:R-:W-:-:S03]  /*1ec0*/  IMAD.WIDE.U32 R6, R11, 0x4, R6 ;  /* 0x000000040b067825 */ /* 0x000fc600078e0006 */
[----:B------:R1:W5:Y:S04]  /*1ed0*/  LDG.E R20, desc[UR10][R8.64+0xc] ;  /* 0x00000c0a08147981 */ /* 0x000368000c1e1900 */
[----:B------:R-:W5:Y:S04]  /*1ee0*/  LDG.E R22, desc[UR10][R6.64] ;  /* 0x0000000a06167981 */ /* 0x000f68000c1e1900 */
[----:B------:R-:W5:Y:S04]  /*1ef0*/  LDG.E R24, desc[UR10][R6.64+0x4] ;  /* 0x0000040a06187981 */ /* 0x000f68000c1e1900 */
[----:B------:R-:W5:Y:S04]  /*1f00*/  LDG.E R26, desc[UR10][R6.64+0x8] ;  /* 0x0000080a061a7981 */ /* 0x000f68000c1e1900 */
[----:B------:R0:W5:Y:S01]  /*1f10*/  LDG.E R28, desc[UR10][R6.64+0xc] ;  /* 0x00000c0a061c7981 */ /* 0x000162000c1e1900 */
[----:B------:R-:W-:-:S02]  /*1f20*/  IADD3 R15, PT, PT, R15, 0x8, RZ ;  /* 0x000000080f0f7810 */ /* 0x000fc40007ffe0ff */
[-C--:B--2---:R-:W-:Y:S01]  /*1f30*/  ISETP.NE.AND P0, PT, R10, R3.reuse, PT ;  /* 0x000000030a00720c */ /* 0x084fe20003f05270 */
[----:B------:R-:W-:Y:S01]  /*1f40*/  VIADD R10, R14, 0x1 ;  /* 0x000000010e0a7836 */ /* 0x000fe20000000000 */
[----:B---3--:R-:W-:-:S11]  /*1f50*/  ISETP.NE.AND P1, PT, R12, R3, PT ;  /* 0x000000030c00720c */ /* 0x008fd60003f25270 */
[----:B------:R-:W-:Y:S02]  /*1f60*/  @P0 IADD3 R10, PT, PT, R14, RZ, RZ ;  /* 0x000000ff0e0a0210 */ /* 0x000fe40007ffe0ff */
[----:B----4-:R-:W-:-:S03]  /*1f70*/  ISETP.NE.AND P0, PT, R18, R3, PT ;  /* 0x000000031200720c */ /* 0x010fc60003f05270 */
[C---:B-1----:R-:W-:Y:S01]  /*1f80*/  VIADD R8, R10.reuse, 0x1 ;  /* 0x000000010a087836 */ /* 0x042fe20000000000 */
[----:B------:R-:W-:Y:S02]  /*1f90*/  @P1 IADD3 R8, PT, PT, R10, RZ, RZ ;  /* 0x000000ff0a081210 */ /* 0x000fe40007ffe0ff */
[----:B-----5:R-:W-:-:S03]  /*1fa0*/  ISETP.NE.AND P1, PT, R20, R3, PT ;  /* 0x000000031400720c */ /* 0x020fc60003f25270 */
[----:B------:R-:W-:-:S04]  /*1fb0*/  VIADD R9, R8, 0x1 ;  /* 0x0000000108097836 */ /* 0x000fc80000000000 */
[----:B------:R-:W-:Y:S02]  /*1fc0*/  @P0 IADD3 R9, PT, PT, R8, RZ, RZ ;  /* 0x000000ff08090210 */ /* 0x000fe40007ffe0ff */
[----:B------:R-:W-:-:S03]  /*1fd0*/  ISETP.NE.AND P0, PT, R22, R3, PT ;  /* 0x000000031600720c */ /* 0x000fc60003f05270 */
[C---:B0-----:R-:W-:Y:S01]  /*1fe0*/  VIADD R6, R9.reuse, 0x1 ;  /* 0x0000000109067836 */ /* 0x041fe20000000000 */
[----:B------:R-:W-:Y:S02]  /*1ff0*/  @P1 IADD3 R6, PT, PT, R9, RZ, RZ ;  /* 0x000000ff09061210 */ /* 0x000fe40007ffe0ff */
[----:B------:R-:W-:-:S03]  /*2000*/  ISETP.NE.AND P1, PT, R24, R3, PT ;  /* 0x000000031800720c */ /* 0x000fc60003f25270 */
[----:B------:R-:W-:-:S04]  /*2010*/  VIADD R7, R6, 0x1 ;  /* 0x0000000106077836 */ /* 0x000fc80000000000 */
[----:B------:R-:W-:Y:S02]  /*2020*/  @P0 IADD3 R7, PT, PT, R6, RZ, RZ ;  /* 0x000000ff06070210 */ /* 0x000fe40007ffe0ff */
[----:B------:R-:W-:-:S03]  /*2030*/  ISETP.NE.AND P0, PT, R26, R3, PT ;  /* 0x000000031a00720c */ /* 0x000fc60003f05270 */
[C---:B------:R-:W-:Y:S01]  /*2040*/  VIADD R6, R7.reuse, 0x1 ;  /* 0x0000000107067836 */ /* 0x040fe20000000000 */
[----:B------:R-:W-:Y:S02]  /*2050*/  @P1 IADD3 R6, PT, PT, R7, RZ, RZ ;  /* 0x000000ff07061210 */ /* 0x000fe40007ffe0ff */
[----:B------:R-:W-:-:S03]  /*2060*/  ISETP.NE.AND P1, PT, R28, R3, PT ;  /* 0x000000031c00720c */ /* 0x000fc60003f25270 */
[----:B------:R-:W-:-:S04]  /*2070*/  VIADD R7, R6, 0x1 ;  /* 0x0000000106077836 */ /* 0x000fc80000000000 */
[----:B------:R-:W-:Y:S02]  /*2080*/  @P0 IADD3 R7, PT, PT, R6, RZ, RZ ;  /* 0x000000ff06070210 */ /* 0x000fe40007ffe0ff */
[----:B------:R-:W-:-:S03]  /*2090*/  PLOP3.LUT P0, PT, PT, PT, PT, 0x8, 0x80 ;  /* 0x000000000080781c */ /* 0x000fc60003f0e170 */
[----:B------:R-:W-:Y:S02]  /*20a0*/  VIADD R14, R7, 0x1 ;  /* 0x00000001070e7836 */ /* 0x000fe40000000000 */
[----:B------:R-:W-:-:S08]  /*20b0*/  @P1 IMAD.MOV R14, RZ, RZ, R7 ;  /* 0x000000ffff0e1224 */ /* 0x000fd000078e0207 */
.L_x_83:
[----:B------:R-:W-:-:S13]  /*20c0*/  ISETP.NE.OR P0, PT, R15, R16, P0 ;  /* 0x000000100f00720c */ /* 0x000fda0000705670 */
[----:B------:R-:W-:Y:S05]  /*20d0*/  @!P0 BRA `(.L_x_79) ;  /* 0x0000000000508947 */ /* 0x000fea0003800000 */
.L_x_80:
[----:B01----:R-:W-:-:S05]  /*20e0*/  IMAD.WIDE.U32 R6, R15, 0x4, R4 ;  /* 0x000000040f067825 */ /* 0x003fca00078e0004 */
[----:B------:R-:W2:Y:S04]  /*20f0*/  LDG.E R8, desc[UR10][R6.64] ;  /* 0x0000000a06087981 */ /* 0x000ea8000c1e1900 */
[----:B------:R-:W3:Y:S04]  /*2100*/  LDG.E R10, desc[UR10][R6.64+0x4] ;  /* 0x0000040a060a7981 */ /* 0x000ee8000c1e1900 */
[----:B------:R-:W4:Y:S04]  /*2110*/  LDG.E R12, desc[UR10][R6.64+0x8] ;  /* 0x0000080a060c7981 */ /* 0x000f28000c1e1900 */
[----:B------:R-:W5:Y:S01]  /*2120*/  LDG.E R18, desc[UR10][R6.64+0xc] ;  /* 0x00000c0a06127981 */ /* 0x000f62000c1e1900 */
[----:B------:R-:W-:Y:S01]  /*2130*/  VIADD R15, R15, 0x4 ;  /* 0x000000040f0f7836 */ /* 0x000fe20000000000 */
[----:B--2---:R-:W-:-:S02]  /*2140*/  ISETP.NE.AND P0, PT, R8, R3, PT ;  /* 0x000000030800720c */ /* 0x004fc40003f05270 */
[----:B------:R-:W-:Y:S02]  /*2150*/  IADD3 R8, PT, PT, R14, 0x1, RZ ;  /* 0x000000010e087810 */ /* 0x000fe40007ffe0ff */
[----:B---3--:R-:W-:-:S09]  /*2160*/  ISETP.NE.AND P1, PT, R10, R3, PT ;  /* 0x000000030a00720c */ /* 0x008fd20003f25270 */
[----:B------:R-:W-:Y:S01]  /*2170*/  @P0 IMAD.MOV R8, RZ, RZ, R14 ;  /* 0x000000ffff080224 */ /* 0x000fe200078e020e */
[----:B----4-:R-:W-:-:S04]  /*2180*/  ISETP.NE.AND P0, PT, R12, R3, PT ;  /* 0x000000030c00720c */ /* 0x010fc80003f05270 */
[----:B------:R-:W-:Y:S01]  /*2190*/  IADD3 R9, PT, PT, R8, 0x1, RZ ;  /* 0x0000000108097810 */ /* 0x000fe20007ffe0ff */
[----:B------:R-:W-:Y:S01]  /*21a0*/  @P1 IMAD.MOV R9, RZ, RZ, R8 ;  /* 0x000000ffff091224 */ /* 0x000fe200078e0208 */
[----:B-----5:R-:W-:-:S04]  /*21b0*/  ISETP.NE.AND P1, PT, R18, R3, PT ;  /* 0x000000031200720c */ /* 0x020fc80003f25270 */
[----:B------:R-:W-:-:S03]  /*21c0*/  IADD3 R8, PT, PT, R9, 0x1, RZ ;  /* 0x0000000109087810 */ /* 0x000fc60007ffe0ff */
[----:B------:R-:W-:Y:S02]  /*21d0*/  @P0 IADD3 R8, PT, PT, R9, RZ, RZ ;  /* 0x000000ff09080210 */ /* 0x000fe40007ffe0ff */
[----:B------:R-:W-:-:S03]  /*21e0*/  ISETP.NE.AND P0, PT, R15, R16, PT ;  /* 0x000000100f00720c */ /* 0x000fc60003f05270 */
[C---:B------:R-:W-:Y:S01]  /*21f0*/  VIADD R14, R8.reuse, 0x1 ;  /* 0x00000001080e7836 */ /* 0x040fe20000000000 */
[----:B------:R-:W-:-:S09]  /*2200*/  @P1 IADD3 R14, PT, PT, R8, RZ, RZ ;  /* 0x000000ff080e1210 */ /* 0x000fd20007ffe0ff */
[----:B------:R-:W-:Y:S05]  /*2210*/  @P0 BRA `(.L_x_80) ;  /* 0xfffffffc00b00947 */ /* 0x000fea000383ffff */
.L_x_79:
[----:B------:R-:W-:-:S09]  /*2220*/  UISETP.NE.AND UP0, UPT, UR5, URZ, UPT ;  /* 0x000000ff0500728c */ /* 0x000fd2000bf05270 */
[----:B------:R-:W-:Y:S05]  /*2230*/  BRA.U !UP0, `(.L_x_6) ;  /* 0x0000000108307547 */ /* 0x000fea000b800000 */
[----:B01----:R-:W0:Y:S01]  /*2240*/  LDC.64 R6, c[0x0][0x388] ;  /* 0x0000e200ff067b82 */ /* 0x003e220000000a00 */
[----:B------:R-:W-:-:S05]  /*2250*/  UMOV UR4, URZ ;  /* 0x000000ff00047c82 */ /* 0x000fca0008000000 */
.L_x_84:
[----:B0-----:R-:W-:-:S06]  /*2260*/  IMAD.WIDE.U32 R4, R16, 0x4, R6 ;  /* 0x0000000410047825 */ /* 0x001fcc00078e0006 */
[----:B------:R-:W2:Y:S01]  /*2270*/  LDG.E R4, desc[UR10][R4.64] ;  /* 0x0000000a04047981 */ /* 0x000ea2000c1e1900 */
[----:B------:R-:W-:Y:S01]  /*2280*/  UIADD3 UR4, UPT, UPT, UR4, 0x1, URZ ;  /* 0x0000000104047890 */ /* 0x000fe2000fffe0ff */
[----:B------:R-:W-:Y:S02]  /*2290*/  VIADD R8, R14, 0x1 ;  /* 0x000000010e087836 */ /* 0x000fe40000000000 */
[----:B------:R-:W-:Y:S01]  /*22a0*/  VIADD R16, R16, 0x1 ;  /* 0x0000000110107836 */ /* 0x000fe20000000000 */
[----:B------:R-:W-:Y:S01]  /*22b0*/  UISETP.NE.AND UP0, UPT, UR4, UR5, UPT ;  /* 0x000000050400728c */ /* 0x000fe2000bf05270 */
[----:B--2---:R-:W-:-:S13]  /*22c0*/  ISETP.NE.AND P0, PT, R4, R3, PT ;  /* 0x000000030400720c */ /* 0x004fda0003f05270 */
[----:B------:R-:W-:-:S04]  /*22d0*/  @P0 IADD3 R8, PT, PT, R14, RZ, RZ ;  /* 0x000000ff0e080210 */ /* 0x000fc80007ffe0ff */
[----:B------:R-:W-:Y:S01]  /*22e0*/  MOV R14, R8 ;  /* 0x00000008000e7202 */ /* 0x000fe20000000f00 */
[----:B------:R-:W-:Y:S06]  /*22f0*/  BRA.U UP0, `(.L_x_84) ;  /* 0xfffffffd00d87547 */ /* 0x000fec000b83ffff */
.L_x_6:
[----:B------:R-:W-:Y:S05]  /*2300*/  WARPSYNC.ALL ;  /* 0x0000000000007948 */ /* 0x000fea0003800000 */
[----:B------:R-:W0:Y:S02]  /*2310*/  LDCU UR9, c[0x0][0x39c] ;  /* 0x00007380ff0977ac */ /* 0x000e240008000800 */
[----:B0-----:R-:W-:Y:S01]  /*2320*/  VIMNMX R4, PT, PT, R14, UR9, PT ;  /* 0x000000090e047c48 */ /* 0x001fe2000bfe0100 */
[----:B------:R-:W-:Y:S03]  /*2330*/  BAR.SYNC.DEFER_BLOCKING 0x0 ;  /* 0x0000000000007b1d */ /* 0x000fe60000010000 */
[----:B------:R-:W-:-:S13]  /*2340*/  ISETP.GE.AND P0, PT, R4, 0x1, PT ;  /* 0x000000010400780c */ /* 0x000fda0003f06270 */
[----:B------:R-:W-:Y:S05]  /*2350*/  @!P0 EXIT ;  /* 0x000000000000894d */ /* 0x000fea0003800000 */
[----:B------:R-:W-:Y:S01]  /*2360*/  UISETP.GE.U32.AND UP0, UPT, UR9, 0x8, UPT ;  /* 0x000000080900788c */ /* 0x000fe2000bf06070 */
[----:B------:R-:W-:Y:S01]  /*2370*/  I2FP.F32.U32 R9, R14 ;  /* 0x0000000e00097245 */ /* 0x000fe20000201000 */
[----:B-1----:R-:W-:Y:S01]  /*2380*/  IMAD R6, R3, UR9, RZ ;  /* 0x0000000903067c24 */ /* 0x002fe2000f8e02ff */
[----:B------:R-:W-:Y:S01]  /*2390*/  ULOP3.LUT UR12, UR9, 0x7, URZ, 0xc0, !UPT ;  /* 0x00000007090c7892 */ /* 0x000fe2000f8ec0ff */
[----:B------:R-:W-:-:S05]  /*23a0*/  IMAD.MOV.U32 R7, RZ, RZ, RZ ;  /* 0x000000ffff077224 */ /* 0x000fca00078e00ff */
[----:B------:R-:W-:Y:S06]  /*23b0*/  BRA.U !UP0, `(.L_x_85) ;  /* 0x00000009085c7547 */ /* 0x000fec000b800000 */
[----:B------:R-:W0:Y:S01]  /*23c0*/  S2UR UR7, SR_CgaCtaId ;  /* 0x00000000000779c3 */ /* 0x000e220000008800 */
[----:B------:R-:W1:Y:S01]  /*23d0*/  LDCU.64 UR4, c[0x0][0x390] ;  /* 0x00007200ff0477ac */ /* 0x000e620008000a00 */
[----:B------:R-:W-:Y:S01]  /*23e0*/  MOV R8, R6 ;  /* 0x0000000600087202 */ /* 0x000fe20000000f00 */
[----:B------:R-:W-:Y:S01]  /*23f0*/  UMOV UR6, 0x400 ;  /* 0x0000040000067882 */ /* 0x000fe20000000000 */
[----:B------:R-:W-:-:S06]  /*2400*/  ULOP3.LUT UR8, UR9, 0x7ffffff8, URZ, 0xc0, !UPT ;  /* 0x7ffffff809087892 */ /* 0x000fcc000f8ec0ff */
[----:B------:R-:W-:Y:S01]  /*2410*/  IMAD.U32 R7, RZ, RZ, UR8 ;  /* 0x00000008ff077e24 */ /* 0x000fe2000f8e00ff */
[----:B-1----:R-:W-:-:S04]  /*2420*/  UIADD3 UR4, UP0, UPT, UR4, 0x10, URZ ;  /* 0x0000001004047890 */ /* 0x002fc8000ff1e0ff */
[----:B------:R-:W-:Y:S02]  /*2430*/  UIADD3.X UR5, UPT, UPT, URZ, UR5, URZ, UP0, !UPT ;  /* 0x00000005ff057290 */ /* 0x000fe400087fe4ff */
[----:B0-----:R-:W-:Y:S02]  /*2440*/  ULEA UR6, UR7, UR6, 0x18 ;  /* 0x0000000607067291 */ /* 0x001fe4000f8ec0ff */
[----:B------:R-:W-:-:S04]  /*2450*/  UIADD3 UR7, UPT, UPT, -UR8, URZ, URZ ;  /* 0x000000ff08077290 */ /* 0x000fc8000fffe1ff */
[----:B------:R-:W-:-:S04]  /*2460*/  LEA R2, R0, UR6, 0x2 ;  /* 0x0000000600027c11 */ /* 0x000fc8000f8e10ff */
[----:B------:R-:W-:-:S07]  /*2470*/  IADD3 R10, PT, PT, R2, 0x10, RZ ;  /* 0x00000010020a7810 */ /* 0x000fce0007ffe0ff */
.L_x_102:
[----:B0-----:R-:W0:Y:S01]  /*2480*/  LDS R0, [R10+-0x10] ;  /* 0xfffff0000a007984 */ /* 0x001e220000000800 */
[----:B------:R-:W1:Y:S01]  /*2490*/  MUFU.RCP R4, R9 ;  /* 0x0000000900047308 */ /* 0x000e620000001000 */
[----:B------:R-:W-:Y:S01]  /*24a0*/  UIADD3 UR7, UPT, UPT, UR7, 0x8, URZ ;  /* 0x0000000807077890 */ /* 0x000fe2000fffe0ff */
[----:B------:R-:W-:Y:S01]  /*24b0*/  MOV R5, UR5 ;  /* 0x0000000500057c02 */ /* 0x000fe20008000f00 */
[----:B------:R-:W-:Y:S02]  /*24c0*/  BSSY.RECONVERGENT B2, `(.L_x_86) ;  /* 0x000000e000027945 */ /* 0x000fe40003800200 */
[----:B------:R-:W-:Y:S01]  /*24d0*/  UISETP.NE.AND UP0, UPT, UR7, URZ, UPT ;  /* 0x000000ff0700728c */ /* 0x000fe2000bf05270 */
[----:B-1----:R-:W-:-:S04]  /*24e0*/  FFMA R3, -R9, R4, 1 ;  /* 0x3f80000009037423 */ /* 0x002fc80000000104 */
[----:B------:R-:W-:Y:S01]  /*24f0*/  FFMA R3, R4, R3, R4 ;  /* 0x0000000304037223 */ /* 0x000fe20000000004 */
[----:B------:R-:W-:-:S04]  /*2500*/  IMAD.U32 R4, RZ, RZ, UR4 ;  /* 0x00000004ff047e24 */ /* 0x000fc8000f8e00ff */
[----:B------:R-:W-:Y:S01]  /*2510*/  IMAD.WIDE R4, R8, 0x4, R4 ;  /* 0x0000000408047825 */ /* 0x000fe200078e0204 */
[----:B0-----:R-:W0:Y:S03]  /*2520*/  FCHK P0, R0, R9 ;  /* 0x0000000900007302 */ /* 0x001e260000000000 */
[----:B------:R-:W-:-:S04]  /*2530*/  FFMA R12, R0, R3, RZ ;  /* 0x00000003000c7223 */ /* 0x000fc800000000ff */
[----:B------:R-:W-:-:S04]  /*2540*/  FFMA R11, -R9, R12, R0 ;  /* 0x0000000c090b7223 */ /* 0x000fc80000000100 */
[----:B------:R-:W-:Y:S01]  /*2550*/  FFMA R3, R3, R11, R12 ;  /* 0x0000000b03037223 */ /* 0x000fe2000000000c */
[----:B0-----:R-:W-:Y:S06]  /*2560*/  @!P0 BRA `(.L_x_87) ;  /* 0x00000000000c8947 */ /* 0x001fec0003800000 */
[----:B------:R-:W-:Y:S01]  /*2570*/  IMAD.MOV.U32 R3, RZ, RZ, R9 ;  /* 0x000000ffff037224 */ /* 0x000fe200078e0009 */
[----:B------:R-:W-:-:S07]  /*2580*/  MOV R12, 0x25a0 ;  /* 0x000025a0000c7802 */ /* 0x000fce0000000f00 */
[----:B------:R-:W-:Y:S05]  /*2590*/  CALL.REL.NOINC `($__internal_0_$__cuda_sm3x_div_rn_noftz_f32_slowpath) ;  /* 0x0000001000287944 */ /* 0x000fea0003c00000 */
.L_x_87:
[----:B------:R-:W-:Y:S05]  /*25a0*/  BSYNC.RECONVERGENT B2 ;  /* 0x0000000000027941 */ /* 0x000fea0003800200 */
.L_x_86:
[----:B------:R-:W0:Y:S01]  /*25b0*/  LDS R14, [R10+-0xc] ;  /* 0xfffff4000a0e7984 */ /* 0x000e220000000800 */
[----:B------:R-:W1:Y:S01]  /*25c0*/  MUFU.RCP R0, R9 ;  /* 0x0000000900007308 */ /* 0x000e620000001000 */
[----:B------:R-:W-:Y:S02]  /*25d0*/  BSSY.RECONVERGENT B2, `(.L_x_88) ;  /* 0x000000e000027945 */ /* 0x000fe40003800200 */
[----:B------:R2:W-:Y:S01]  /*25e0*/  STG.E desc[UR10][R4.64+-0x10], R3 ;  /* 0xfffff00304007986 */ /* 0x0005e2000c10190a */
[----:B-1----:R-:W-:-:S04]  /*25f0*/  FFMA R11, -R9, R0, 1 ;  /* 0x3f800000090b7423 */ /* 0x002fc80000000100 */
[----:B------:R-:W-:Y:S01]  /*2600*/  FFMA R0, R0, R11, R0 ;  /* 0x0000000b00007223 */ /* 0x000fe20000000000 */
[----:B0-----:R-:W0:Y:S03]  /*2610*/  FCHK P0, R14, R9 ;  /* 0x000000090e007302 */ /* 0x001e260000000000 */
[----:B------:R-:W-:-:S04]  /*2620*/  FFMA R11, R0, R14, RZ ;  /* 0x0000000e000b7223 */ /* 0x000fc800000000ff */
[----:B------:R-:W-:-:S04]  /*2630*/  FFMA R12, -R9, R11, R14 ;  /* 0x0000000b090c7223 */ /* 0x000fc8000000010e */
[----:B------:R-:W-:Y:S01]  /*2640*/  FFMA R11, R0, R12, R11 ;  /* 0x0000000c000b7223 */ /* 0x000fe2000000000b */
[----:B0-2---:R-:W-:Y:S06]  /*2650*/  @!P0 BRA `(.L_x_89) ;  /* 0x0000000000148947 */ /* 0x005fec0003800000 */
[----:B------:R-:W-:Y:S01]  /*2660*/  MOV R0, R14 ;  /* 0x0000000e00007202 */ /* 0x000fe20000000f00 */
[----:B------:R-:W-:Y:S01]  /*2670*/  IMAD.MOV.U32 R3, RZ, RZ, R9 ;  /* 0x000000ffff037224 */ /* 0x000fe200078e0009 */
[----:B------:R-:W-:-:S07]  /*2680*/  MOV R12, 0x26a0 ;  /* 0x000026a0000c7802 */ /* 0x000fce0000000f00 */
[----:B------:R-:W-:Y:S05]  /*2690*/  CALL.REL.NOINC `($__internal_0_$__cuda_sm3x_div_rn_noftz_f32_slowpath) ;  /* 0x0000000c00e87944 */ /* 0x000fea0003c00000 */
[----:B------:R-:W-:-:S07]  /*26a0*/  MOV R11, R3 ;  /* 0x00000003000b7202 */ /* 0x000fce0000000f00 */
.L_x_89:
[----:B------:R-:W-:Y:S05]  /*26b0*/  BSYNC.RECONVERGENT B2 ;  /* 0x0000000000027941 */ /* 0x000fea0003800200 */
.L_x_88:
        /* <DEDUP_REMOVED lines=11> */
[----:B------:R-:W-:Y:S01]  /*2770*/  IMAD.MOV.U32 R0, RZ, RZ, R14 ;  /* 0x000000ffff007224 */ /* 0x000fe200078e000e */
[----:B------:R-:W-:Y:S02]  /*2780*/  MOV R3, R9 ;  /* 0x0000000900037202 */ /* 0x000fe40000000f00 */
[----:B------:R-:W-:-:S07]  /*2790*/  MOV R12, 0x27b0 ;  /* 0x000027b0000c7802 */ /* 0x000fce0000000f00 */
[----:B------:R-:W-:Y:S05]  /*27a0*/  CALL.REL.NOINC `($__internal_0_$__cuda_sm3x_div_rn_noftz_f32_slowpath) ;  /* 0x0000000c00a47944 */ /* 0x000fea0003c00000 */
.L_x_91:
[----:B------:R-:W-:Y:S05]  /*27b0*/  BSYNC.RECONVERGENT B2 ;  /* 0x0000000000027941 */ /* 0x000fea0003800200 */
.L_x_90:
        /* <DEDUP_REMOVED lines=15> */
[----:B------:R-:W-:-:S07]  /*28b0*/  IMAD.MOV.U32 R11, RZ, RZ, R3 ;  /* 0x000000ffff0b7224 */ /* 0x000fce00078e0003 */
.L_x_93:
[----:B------:R-:W-:Y:S05]  /*28c0*/  BSYNC.RECONVERGENT B2 ;  /* 0x0000000000027941 */ /* 0x000fea0003800200 */
.L_x_92:
[----:B------:R-:W0:Y:S01]  /*28d0*/  LDS R14, [R10] ;  /* 0x000000000a0e7984 */ /* 0x000e220000000800 */
        /* <DEDUP_REMOVED lines=14> */
.L_x_95:
[----:B------:R-:W-:Y:S05]  /*29c0*/  BSYNC.RECONVERGENT B2 ;  /* 0x0000000000027941 */ /* 0x000fea0003800200 */
.L_x_94:
[----:B------:R-:W0:Y:S01]  /*29d0*/  LDS R14, [R10+0x4] ;  /* 0x000004000a0e7984 */ /* 0x000e220000000800 */
        /* <DEDUP_REMOVED lines=15> */
.L_x_97:
[----:B------:R-:W-:Y:S05]  /*2ad0*/  BSYNC.RECONVERGENT B2 ;  /* 0x0000000000027941 */ /* 0x000fea0003800200 */
.L_x_96:
        /* <DEDUP_REMOVED lines=15> */
.L_x_99:
[----:B------:R-:W-:Y:S05]  /*2bd0*/  BSYNC.RECONVERGENT B2 ;  /* 0x0000000000027941 */ /* 0x000fea0003800200 */
.L_x_98:
        /* <DEDUP_REMOVED lines=16> */
.L_x_101:
[----:B------:R-:W-:Y:S05]  /*2ce0*/  BSYNC.RECONVERGENT B2 ;  /* 0x0000000000027941 */ /* 0x000fea0003800200 */
.L_x_100:
[----:B------:R0:W-:Y:S01]  /*2cf0*/  STG.E desc[UR10][R4.64+0xc], R11 ;  /* 0x00000c0b04007986 */ /* 0x0001e2000c10190a */
[----:B------:R-:W-:Y:S01]  /*2d00*/  IADD3 R10, PT, PT, R10, 0x20, RZ ;  /* 0x000000200a0a7810 */ /* 0x000fe20007ffe0ff */
[----:B------:R-:W-:Y:S01]  /*2d10*/  VIADD R8, R8, 0x8 ;  /* 0x0000000808087836 */ /* 0x000fe20000000000 */
[----:B------:R-:W-:Y:S06]  /*2d20*/  BRA.U UP0, `(.L_x_102) ;  /* 0xfffffff500d47547 */ /* 0x000fec000b83ffff */
.L_x_85:
[----:B------:R-:W-:-:S13]  /*2d30*/  ISETP.NE.AND P0, PT, RZ, UR12, PT ;  /* 0x0000000cff007c0c */ /* 0x000fda000bf05270 */
[----:B------:R-:W-:Y:S05]  /*2d40*/  @!P0 EXIT ;  /* 0x000000000000894d */ /* 0x000fea0003800000 */
[----:B------:R-:W1:Y:S01]  /*2d50*/  LDCU UR4, c[0x0][0x39c] ;  /* 0x00007380ff0477ac */ /* 0x000e620008000800 */
[----:B------:R-:W-:Y:S02]  /*2d60*/  UISETP.GE.U32.AND UP0, UPT, UR12, 0x4, UPT ;  /* 0x000000040c00788c */ /* 0x000fe4000bf06070 */
[----:B-1----:R-:W-:-:S07]  /*2d70*/  ULOP3.LUT UR4, UR4, 0x3, URZ, 0xc0, !UPT ;  /* 0x0000000304047892 */ /* 0x002fce000f8ec0ff */
[----:B------:R-:W-:Y:S05]  /*2d80*/  BRA.U !UP0, `(.L_x_103) ;  /* 0x00000005081c7547 */ /* 0x000fea000b800000 */
[----:B------:R-:W-:Y:S01]  /*2d90*/  LEA R8, R7, R2, 0x2 ;  /* 0x0000000207087211 */ /* 0x000fe200078e10ff */
[----:B------:R-:W1:Y:S01]  /*2da0*/  MUFU.RCP R0, R9 ;  /* 0x0000000900007308 */ /* 0x000e620000001000 */
[----:B------:R-:W-:Y:S03]  /*2db0*/  BSSY.RECONVERGENT B2, `(.L_x_104) ;  /* 0x000000d000027945 */ /* 0x000fe60003800200 */
[----:B------:R-:W2:Y:S01]  /*2dc0*/  LDS R10, [R8] ;  /* 0x00000000080a7984 */ /* 0x000ea20000000800 */
[----:B-1----:R-:W-:-:S04]  /*2dd0*/  FFMA R3, -R9, R0, 1 ;  /* 0x3f80000009037423 */ /* 0x002fc80000000100 */
[----:B------:R-:W-:Y:S01]  /*2de0*/  FFMA R0, R0, R3, R0 ;  /* 0x0000000300007223 */ /* 0x000fe20000000000 */
[----:B--2---:R-:W1:Y:S03]  /*2df0*/  FCHK P0, R10, R9 ;  /* 0x000000090a007302 */ /* 0x004e660000000000 */
[----:B------:R-:W-:-:S04]  /*2e00*/  FFMA R3, R0, R10, RZ ;  /* 0x0000000a00037223 */ /* 0x000fc800000000ff */
[----:B0-----:R-:W-:-:S04]  /*2e10*/  FFMA R4, -R9, R3, R10 ;  /* 0x0000000309047223 */ /* 0x001fc8000000010a */
[----:B------:R-:W-:Y:S01]  /*2e20*/  FFMA R3, R0, R4, R3 ;  /* 0x0000000400037223 */ /* 0x000fe20000000003 */
[----:B-1----:R-:W-:Y:S06]  /*2e30*/  @!P0 BRA `(.L_x_105) ;  /* 0x0000000000108947 */ /* 0x002fec0003800000 */
[----:B------:R-:W-:Y:S01]  /*2e40*/  IMAD.MOV.U32 R0, RZ, RZ, R10 ;  /* 0x000000ffff007224 */ /* 0x000fe200078e000a */
[----:B------:R-:W-:Y:S02]  /*2e50*/  MOV R3, R9 ;  /* 0x0000000900037202 */ /* 0x000fe40000000f00 */
[----:B------:R-:W-:-:S07]  /*2e60*/  MOV R12, 0x2e80 ;  /* 0x00002e80000c7802 */ /* 0x000fce0000000f00 */
[----:B------:R-:W-:Y:S05]  /*2e70*/  CALL.REL.NOINC `($__internal_0_$__cuda_sm3x_div_rn_noftz_f32_slowpath) ;  /* 0x0000000400f07944 */ /* 0x000fea0003c00000 */
.L_x_105:
[----:B------:R-:W-:Y:S05]  /*2e80*/  BSYNC.RECONVERGENT B2 ;  /* 0x0000000000027941 */ /* 0x000fea0003800200 */
.L_x_104:
[----:B------:R-:W0:Y:S01]  /*2e90*/  LDS R12, [R8+0x4] ;  /* 0x00000400080c7984 */ /* 0x000e220000000800 */
[----:B------:R-:W1:Y:S01]  /*2ea0*/  LDC.64 R4, c[0x0][0x390] ;  /* 0x0000e400ff047b82 */ /* 0x000e620000000a00 */
[----:B------:R-:W2:Y:S01]  /*2eb0*/  MUFU.RCP R0, R9 ;  /* 0x0000000900007308 */ /* 0x000ea20000001000 */
[----:B------:R-:W-:Y:S01]  /*2ec0*/  IMAD.IADD R11, R6, 0x1, R7 ;  /* 0x00000001060b7824 */ /* 0x000fe200078e0207 */
[----:B------:R-:W-:Y:S03]  /*2ed0*/  BSSY.RECONVERGENT B2, `(.L_x_106) ;  /* 0x000000f000027945 */ /* 0x000fe60003800200 */
[----:B-1----:R-:W-:-:S04]  /*2ee0*/  IMAD.WIDE R4, R11, 0x4, R4 ;  /* 0x000000040b047825 */ /* 0x002fc800078e0204 */
[----:B--2---:R-:W-:Y:S01]  /*2ef0*/  FFMA R11, -R9, R0, 1 ;  /* 0x3f800000090b7423 */ /* 0x004fe20000000100 */
[----:B------:R1:W-:Y:S03]  /*2f00*/  STG.E desc[UR10][R4.64], R3 ;  /* 0x0000000304007986 */ /* 0x0003e6000c10190a */
[----:B------:R-:W-:Y:S01]  /*2f10*/  FFMA R0, R0, R11, R0 ;  /* 0x0000000b00007223 */ /* 0x000fe20000000000 */
[----:B0-----:R-:W0:Y:S03]  /*2f20*/  FCHK P0, R12, R9 ;  /* 0x000000090c007302 */ /* 0x001e260000000000 */
[----:B------:R-:W-:-:S04]  /*2f30*/  FFMA R10, R0, R12, RZ ;  /* 0x0000000c000a7223 */ /* 0x000fc800000000ff */
[----:B------:R-:W-:-:S04]  /*2f40*/  FFMA R11, -R9, R10, R12 ;  /* 0x0000000a090b7223 */ /* 0x000fc8000000010c */
[----:B------:R-:W-:Y:S01]  /*2f50*/  FFMA R11, R0, R11, R10 ;  /* 0x0000000b000b7223 */ /* 0x000fe2000000000a */
[----:B01----:R-:W-:Y:S06]  /*2f60*/  @!P0 BRA `(.L_x_107) ;  /* 0x0000000000148947 */ /* 0x003fec0003800000 */
[----:B------:R-:W-:Y:S01]  /*2f70*/  MOV R0, R12 ;  /* 0x0000000c00007202 */ /* 0x000fe20000000f00 */
[----:B------:R-:W-:Y:S01]  /*2f80*/  IMAD.MOV.U32 R3, RZ, RZ, R9 ;  /* 0x000000ffff037224 */ /* 0x000fe200078e0009 */
[----:B------:R-:W-:-:S07]  /*2f90*/  MOV R12, 0x2fb0 ;  /* 0x00002fb0000c7802 */ /* 0x000fce0000000f00 */
[----:B------:R-:W-:Y:S05]  /*2fa0*/  CALL.REL.NOINC `($__internal_0_$__cuda_sm3x_div_rn_noftz_f32_slowpath) ;  /* 0x0000000400a47944 */ /* 0x000fea0003c00000 */
[----:B------:R-:W-:-:S07]  /*2fb0*/  MOV R11, R3 ;  /* 0x00000003000b7202 */ /* 0x000fce0000000f00 */
.L_x_107:
[----:B------:R-:W-:Y:S05]  /*2fc0*/  BSYNC.RECONVERGENT B2 ;  /* 0x0000000000027941 */ /* 0x000fea0003800200 */
.L_x_106:
        /* <DEDUP_REMOVED lines=15> */
.L_x_109:
[----:B------:R-:W-:Y:S05]  /*30c0*/  BSYNC.RECONVERGENT B2 ;  /* 0x0000000000027941 */ /* 0x000fea0003800200 */
.L_x_108:
        /* <DEDUP_REMOVED lines=16> */
.L_x_111:
[----:B------:R-:W-:Y:S05]  /*31d0*/  BSYNC.RECONVERGENT B2 ;  /* 0x0000000000027941 */ /* 0x000fea0003800200 */
.L_x_110:
[----:B------:R1:W-:Y:S01]  /*31e0*/  STG.E desc[UR10][R4.64+0xc], R11 ;  /* 0x00000c0b04007986 */ /* 0x0003e2000c10190a */
[----:B------:R-:W-:-:S07]  /*31f0*/  IADD3 R7, PT, PT, R7, 0x4, RZ ;  /* 0x0000000407077810 */ /* 0x000fce0007ffe0ff */
.L_x_103:
[----:B------:R-:W-:-:S13]  /*3200*/  ISETP.NE.AND P0, PT, RZ, UR4, PT ;  /* 0x00000004ff007c0c */ /* 0x000fda000bf05270 */
[----:B------:R-:W-:Y:S05]  /*3210*/  @!P0 EXIT ;  /* 0x000000000000894d */ /* 0x000fea0003800000 */
[----:B------:R-:W-:-:S09]  /*3220*/  UISETP.NE.AND UP0, UPT, UR4, 0x1, UPT ;  /* 0x000000010400788c */ /* 0x000fd2000bf05270 */
[----:B------:R-:W-:Y:S05]  /*3230*/  BRA.U !UP0, `(.L_x_112) ;  /* 0x0000000108987547 */ /* 0x000fea000b800000 */
[----:B------:R-:W-:Y:S01]  /*3240*/  IMAD R8, R7, 0x4, R2 ;  /* 0x0000000407087824 */ /* 0x000fe200078e0202 */
[----:B------:R-:W2:Y:S01]  /*3250*/  MUFU.RCP R0, R9 ;  /* 0x0000000900007308 */ /* 0x000ea20000001000 */
[----:B------:R-:W-:Y:S03]  /*3260*/  BSSY.RECONVERGENT B2, `(.L_x_113) ;  /* 0x000000d000027945 */ /* 0x000fe60003800200 */
[----:B------:R-:W3:Y:S01]  /*3270*/  LDS R10, [R8] ;  /* 0x00000000080a7984 */ /* 0x000ee20000000800 */
[----:B--2---:R-:W-:-:S04]  /*3280*/  FFMA R3, -R9, R0, 1 ;  /* 0x3f80000009037423 */ /* 0x004fc80000000100 */
[----:B------:R-:W-:Y:S01]  /*3290*/  FFMA R0, R0, R3, R0 ;  /* 0x0000000300007223 */ /* 0x000fe20000000000 */
[----:B---3--:R-:W2:Y:S03]  /*32a0*/  FCHK P0, R10, R9 ;  /* 0x000000090a007302 */ /* 0x008ea60000000000 */
[----:B------:R-:W-:-:S04]  /*32b0*/  FFMA R3, R0, R10, RZ ;  /* 0x0000000a00037223 */ /* 0x000fc800000000ff */
[----:B01----:R-:W-:-:S04]  /*32c0*/  FFMA R4, -R9, R3, R10 ;  /* 0x0000000309047223 */ /* 0x003fc8000000010a */
[----:B------:R-:W-:Y:S01]  /*32d0*/  FFMA R3, R0, R4, R3 ;  /* 0x0000000400037223 */ /* 0x000fe20000000003 */
[----:B--2---:R-:W-:Y:S06]  /*32e0*/  @!P0 BRA `(.L_x_114) ;  /* 0x0000000000108947 */ /* 0x004fec0003800000 */
[----:B------:R-:W-:Y:S01]  /*32f0*/  MOV R0, R10 ;  /* 0x0000000a00007202 */ /* 0x000fe20000000f00 */
[----:B------:R-:W-:Y:S01]  /*3300*/  IMAD.MOV.U32 R3, RZ, RZ, R9 ;  /* 0x000000ffff037224 */ /* 0x000fe200078e0009 */
[----:B------:R-:W-:-:S07]  /*3310*/  MOV R12, 0x3330 ;  /* 0x00003330000c7802 */ /* 0x000fce0000000f00 */
[----:B------:R-:W-:Y:S05]  /*3320*/  CALL.REL.NOINC `($__internal_0_$__cuda_sm3x_div_rn_noftz_f32_slowpath) ;  /* 0x0000000000c47944 */ /* 0x000fea0003c00000 */
.L_x_114:
[----:B------:R-:W-:Y:S05]  /*3330*/  BSYNC.RECONVERGENT B2 ;  /* 0x0000000000027941 */ /* 0x000fea0003800200 */
.L_x_113:
[----:B------:R-:W0:Y:S01]  /*3340*/  LDS R8, [R8+0x4] ;  /* 0x0000040008087984 */ /* 0x000e220000000800 */
[----:B------:R-:W1:Y:S01]  /*3350*/  LDC.64 R4, c[0x0][0x390] ;  /* 0x0000e400ff047b82 */ /* 0x000e620000000a00 */
[----:B------:R-:W2:Y:S01]  /*3360*/  MUFU.RCP R0, R9 ;  /* 0x0000000900007308 */ /* 0x000ea20000001000 */
[----:B------:R-:W-:Y:S01]  /*3370*/  IADD3 R11, PT, PT, R6, R7, RZ ;  /* 0x00000007060b7210 */ /* 0x000fe20007ffe0ff */
[----:B------:R-:W-:Y:S04]  /*3380*/  BSSY.RECONVERGENT B2, `(.L_x_115) ;  /* 0x000000f000027945 */ /* 0x000fe80003800200 */
        /* <DEDUP_REMOVED lines=9> */
[----:B------:R-:W-:Y:S01]  /*3420*/  IMAD.MOV.U32 R0, RZ, RZ, R8 ;  /* 0x000000ffff007224 */ /* 0x000fe200078e0008 */
[----:B------:R-:W-:Y:S02]  /*3430*/  MOV R3, R9 ;  /* 0x0000000900037202 */ /* 0x000fe40000000f00 */
[----:B------:R-:W-:-:S07]  /*3440*/  MOV R12, 0x3460 ;  /* 0x00003460000c7802 */ /* 0x000fce0000000f00 */
[----:B------:R-:W-:Y:S05]  /*3450*/  CALL.REL.NOINC `($__internal_0_$__cuda_sm3x_div_rn_noftz_f32_slowpath) ;  /* 0x0000000000787944 */ /* 0x000fea0003c00000 */
[----:B------:R-:W-:-:S07]  /*3460*/  IMAD.MOV.U32 R11, RZ, RZ, R3 ;  /* 0x000000ffff0b7224 */ /* 0x000fce00078e0003 */
.L_x_116:
[----:B------:R-:W-:Y:S05]  /*3470*/  BSYNC.RECONVERGENT B2 ;  /* 0x0000000000027941 */ /* 0x000fea0003800200 */
.L_x_115:
[----:B------:R2:W-:Y:S01]  /*3480*/  STG.E desc[UR10][R4.64+0x4], R11 ;  /* 0x0000040b04007986 */ /* 0x0005e2000c10190a */
[----:B------:R-:W-:-:S07]  /*3490*/  IADD3 R7, PT, PT, R7, 0x2, RZ ;  /* 0x0000000207077810 */ /* 0x000fce0007ffe0ff */
.L_x_112:
[----:B------:R-:W3:Y:S02]  /*34a0*/  LDC R0, c[0x0][0x39c] ;  /* 0x0000e700ff007b82 */ /* 0x000ee40000000800 */
[----:B---3--:R-:W-:-:S04]  /*34b0*/  LOP3.LUT R0, R0, 0x1, RZ, 0xc0, !PT ;  /* 0x0000000100007812 */ /* 0x008fc800078ec0ff */
[----:B------:R-:W-:-:S13]  /*34c0*/  ISETP.NE.U32.AND P0, PT, R0, 0x1, PT ;  /* 0x000000010000780c */ /* 0x000fda0003f05070 */
[----:B------:R-:W-:Y:S05]  /*34d0*/  @P0 EXIT ;  /* 0x000000000000094d */ /* 0x000fea0003800000 */
[----:B------:R-:W-:Y:S01]  /*34e0*/  IMAD R2, R7, 0x4, R2 ;  /* 0x0000000407027824 */ /* 0x000fe200078e0202 */
[----:B------:R-:W3:Y:S01]  /*34f0*/  MUFU.RCP R0, R9 ;  /* 0x0000000900007308 */ /* 0x000ee20000001000 */
[----:B------:R-:W-:Y:S04]  /*3500*/  BSSY.RECONVERGENT B2, `(.L_x_117) ;  /* 0x000000e000027945 */ /* 0x000fe80003800200 */
[----:B------:R-:W4:Y:S01]  /*3510*/  LDS R2, [R2] ;  /* 0x0000000002027984 */ /* 0x000f220000000800 */
[----:B---3--:R-:W-:-:S04]  /*3520*/  FFMA R3, -R9, R0, 1 ;  /* 0x3f80000009037423 */ /* 0x008fc80000000100 */
[----:B------:R-:W-:Y:S01]  /*3530*/  FFMA R0, R0, R3, R0 ;  /* 0x0000000300007223 */ /* 0x000fe20000000000 */
[----:B----4-:R-:W3:Y:S03]  /*3540*/  FCHK P0, R2, R9 ;  /* 0x0000000902007302 */ /* 0x010ee60000000000 */
[----:B------:R-:W-:-:S04]  /*3550*/  FFMA R3, R0, R2, RZ ;  /* 0x0000000200037223 */ /* 0x000fc800000000ff */
[----:B012---:R-:W-:-:S04]  /*3560*/  FFMA R4, -R9, R3, R2 ;  /* 0x0000000309047223 */ /* 0x007fc80000000102 */
[----:B------:R-:W-:Y:S01]  /*3570*/  FFMA R5, R0, R4, R3 ;  /* 0x0000000400057223 */ /* 0x000fe20000000003 */
[----:B---3--:R-:W-:Y:S06]  /*3580*/  @!P0 BRA `(.L_x_118) ;  /* 0x0000000000148947 */ /* 0x008fec0003800000 */
[----:B------:R-:W-:Y:S01]  /*3590*/  MOV R0, R2 ;  /* 0x0000000200007202 */ /* 0x000fe20000000f00 */
[----:B------:R-:W-:Y:S01]  /*35a0*/  IMAD.MOV.U32 R3, RZ, RZ, R9 ;  /* 0x000000ffff037224 */ /* 0x000fe200078e0009 */
[----:B------:R-:W-:-:S07]  /*35b0*/  MOV R12, 0x35d0 ;  /* 0x000035d0000c7802 */ /* 0x000fce0000000f00 */
[----:B------:R-:W-:Y:S05]  /*35c0*/  CALL.REL.NOINC `($__internal_0_$__cuda_sm3x_div_rn_noftz_f32_slowpath) ;  /* 0x00000000001c7944 */ /* 0x000fea0003c00000 */
[----:B------:R-:W-:-:S07]  /*35d0*/  MOV R5, R3 ;  /* 0x0000000300057202 */ /* 0x000fce0000000f00 */
.L_x_118:
[----:B------:R-:W-:Y:S05]  /*35e0*/  BSYNC.RECONVERGENT B2 ;  /* 0x0000000000027941 */ /* 0x000fea0003800200 */
.L_x_117:
[----:B------:R-:W0:Y:S01]  /*35f0*/  LDC.64 R2, c[0x0][0x390] ;  /* 0x0000e400ff027b82 */ /* 0x000e220000000a00 */
[----:B------:R-:W-:-:S04]  /*3600*/  IMAD.IADD R7, R6, 0x1, R7 ;  /* 0x0000000106077824 */ /* 0x000fc800078e0207 */
[----:B0-----:R-:W-:-:S05]  /*3610*/  IMAD.WIDE R2, R7, 0x4, R2 ;  /* 0x0000000407027825 */ /* 0x001fca00078e0202 */
[----:B------:R-:W-:Y:S01]  /*3620*/  STG.E desc[UR10][R2.64], R5 ;  /* 0x0000000502007986 */ /* 0x000fe2000c10190a */
[----:B------:R-:W-:Y:S05]  /*3630*/  EXIT ;  /* 0x000000000000794d */ /* 0x000fea0003800000 */
        .weak           $__internal_0_$__cuda_sm3x_div_rn_noftz_f32_slowpath
        .type           $__internal_0_$__cuda_sm3x_div_rn_noftz_f32_slowpath,@function
        .size           $__internal_0_$__cuda_sm3x_div_rn_noftz_f32_slowpath,(.L_x_152 - $__internal_0_$__cuda_sm3x_div_rn_noftz_f32_slowpath)
$__internal_0_$__cuda_sm3x_div_rn_noftz_f32_slowpath:
[----:B------:R-:W-:Y:S01]  /*3640*/  SHF.R.U32.HI R11, RZ, 0x17, R3 ;  /* 0x00000017ff0b7819 */ /* 0x000fe20000011603 */
[----:B------:R-:W-:Y:S01]  /*3650*/  BSSY.RECONVERGENT B0, `(.L_x_119) ;  /* 0x0000062000007945 */ /* 0x000fe20003800200 */
[----:B------:R-:W-:Y:S02]  /*3660*/  SHF.R.U32.HI R13, RZ, 0x17, R0 ;  /* 0x00000017ff0d7819 */ /* 0x000fe40000011600 */
[----:B------:R-:W-:Y:S02]  /*3670*/  LOP3.LUT R11, R11, 0xff, RZ, 0xc0, !PT ;  /* 0x000000ff0b0b7812 */ /* 0x000fe400078ec0ff */
[----:B------:R-:W-:Y:S02]  /*3680*/  LOP3.LUT R16, R13, 0xff, RZ, 0xc0, !PT ;  /* 0x000000ff0d107812 */ /* 0x000fe400078ec0ff */
[----:B------:R-:W-:-:S03]  /*3690*/  IADD3 R15, PT, PT, R11, -0x1, RZ ;  /* 0xffffffff0b0f7810 */ /* 0x000fc60007ffe0ff */
[----:B------:R-:W-:Y:S01]  /*36a0*/  VIADD R14, R16, 0xffffffff ;  /* 0xffffffff100e7836 */ /* 0x000fe20000000000 */
[----:B------:R-:W-:-:S04]  /*36b0*/  ISETP.GT.U32.AND P0, PT, R15, 0xfd, PT ;  /* 0x000000fd0f00780c */ /* 0x000fc80003f04070 */
[----:B------:R-:W-:-:S13]  /*36c0*/  ISETP.GT.U32.OR P0, PT, R14, 0xfd, P0 ;  /* 0x000000fd0e00780c */ /* 0x000fda0000704470 */
[----:B------:R-:W-:Y:S01]  /*36d0*/  @!P0 MOV R13, RZ ;  /* 0x000000ff000d8202 */ /* 0x000fe20000000f00 */
[----:B------:R-:W-:Y:S06]  /*36e0*/  @!P0 BRA `(.L_x_120) ;  /* 0x00000000005c8947 */ /* 0x000fec0003800000 */
[----:B------:R-:W-:Y:S02]  /*36f0*/  FSETP.GTU.FTZ.AND P0, PT, |R0|, +INF , PT ;  /* 0x7f8000000000780b */ /* 0x000fe40003f1c200 */
[----:B------:R-:W-:-:S04]  /*3700*/  FSETP.GTU.FTZ.AND P1, PT, |R3|, +INF , PT ;  /* 0x7f8000000300780b */ /* 0x000fc80003f3c200 */
[----:B------:R-:W-:-:S13]  /*3710*/  PLOP3.LUT P0, PT, P0, P1, PT, 0xf8, 0x8f ;  /* 0x00000000008f781c */ /* 0x000fda0000703f70 */
[----:B------:R-:W-:Y:S05]  /*3720*/  @P0 BRA `(.L_x_121) ;  /* 0x00000004004c0947 */ /* 0x000fea0003800000 */
[----:B------:R-:W-:-:S13]  /*3730*/  LOP3.LUT P0, RZ, R3, 0x7fffffff, R0, 0xc8, !PT ;  /* 0x7fffffff03ff7812 */ /* 0x000fda000780c800 */
[----:B------:R-:W-:Y:S05]  /*3740*/  @!P0 BRA `(.L_x_122) ;  /* 0x00000004003c8947 */ /* 0x000fea0003800000 */
[C---:B------:R-:W-:Y:S02]  /*3750*/  FSETP.NEU.FTZ.AND P2, PT, |R0|.reuse, +INF , PT ;  /* 0x7f8000000000780b */ /* 0x040fe40003f5d200 */
[----:B------:R-:W-:Y:S02]  /*3760*/  FSETP.NEU.FTZ.AND P1, PT, |R3|, +INF , PT ;  /* 0x7f8000000300780b */ /* 0x000fe40003f3d200 */
[----:B------:R-:W-:-:S11]  /*3770*/  FSETP.NEU.FTZ.AND P0, PT, |R0|, +INF , PT ;  /* 0x7f8000000000780b */ /* 0x000fd60003f1d200 */
[----:B------:R-:W-:Y:S05]  /*3780*/  @!P1 BRA !P2, `(.L_x_122) ;  /* 0x00000004002c9947 */ /* 0x000fea0005000000 */
[----:B------:R-:W-:-:S04]  /*3790*/  LOP3.LUT P2, RZ, R0, 0x7fffffff, RZ, 0xc0, !PT ;  /* 0x7fffffff00ff7812 */ /* 0x000fc8000784c0ff */
[----:B------:R-:W-:-:S13]  /*37a0*/  PLOP3.LUT P1, PT, P1, P2, PT, 0x2f, 0xf2 ;  /* 0x0000000000f2781c */ /* 0x000fda0000f24577 */
[----:B------:R-:W-:Y:S05]  /*37b0*/  @P1 BRA `(.L_x_123) ;  /* 0x0000000400181947 */ /* 0x000fea0003800000 */
[----:B------:R-:W-:-:S04]  /*37c0*/  LOP3.LUT P1, RZ, R3, 0x7fffffff, RZ, 0xc0, !PT ;  /* 0x7fffffff03ff7812 */ /* 0x000fc8000782c0ff */
[----:B------:R-:W-:-:S13]  /*37d0*/  PLOP3.LUT P0, PT, P0, P1, PT, 0x2f, 0xf2 ;  /* 0x0000000000f2781c */ /* 0x000fda0000702577 */
[----:B------:R-:W-:Y:S05]  /*37e0*/  @P0 BRA `(.L_x_124) ;  /* 0x0000000400000947 */ /* 0x000fea0003800000 */
[----:B------:R-:W-:Y:S02]  /*37f0*/  ISETP.GE.AND P0, PT, R14, RZ, PT ;  /* 0x000000ff0e00720c */ /* 0x000fe40003f06270 */
[----:B------:R-:W-:-:S11]  /*3800*/  ISETP.GE.AND P1, PT, R15, RZ, PT ;  /* 0x000000ff0f00720c */ /* 0x000fd60003f26270 */
[----:B------:R-:W-:Y:S01]  /*3810*/  @P0 IMAD.MOV.U32 R13, RZ, RZ, RZ ;  /* 0x000000ffff0d0224 */ /* 0x000fe200078e00ff */
[----:B------:R-:W-:Y:S01]  /*3820*/  @!P0 MOV R13, 0xffffffc0 ;  /* 0xffffffc0000d8802 */ /* 0x000fe20000000f00 */
[----:B------:R-:W-:Y:S01]  /*3830*/  @!P0 FFMA R0, R0, 1.84467440737095516160e+19, RZ ;  /* 0x5f80000000008823 */ /* 0x000fe200000000ff */
[----:B------:R-:W-:-:S03]  /*3840*/  @!P1 FFMA R3, R3, 1.84467440737095516160e+19, RZ ;  /* 0x5f80000003039823 */ /* 0x000fc600000000ff */
[----:B------:R-:W-:-:S07]  /*3850*/  @!P1 VIADD R13, R13, 0x40 ;  /* 0x000000400d0d9836 */ /* 0x000fce0000000000 */
.L_x_120:
[----:B------:R-:W-:Y:S01]  /*3860*/  LEA R14, R11, 0xc0800000, 0x17 ;  /* 0xc08000000b0e7811 */ /* 0x000fe200078eb8ff */
[----:B------:R-:W-:Y:S01]  /*3870*/  VIADD R16, R16, 0xffffff81 ;  /* 0xffffff8110107836 */ /* 0x000fe20000000000 */
[----:B------:R-:W-:Y:S02]  /*3880*/  BSSY.RECONVERGENT B1, `(.L_x_125) ;  /* 0x0000035000017945 */ /* 0x000fe40003800200 */
[----:B------:R-:W-:Y:S01]  /*3890*/  IADD3 R17, PT, PT, -R14, R3, RZ ;  /* 0x000000030e117210 */ /* 0x000fe20007ffe1ff */
[C---:B------:R-:W-:Y:S01]  /*38a0*/  IMAD R0, R16.reuse, -0x800000, R0 ;  /* 0xff80000010007824 */ /* 0x040fe200078e0200 */
[----:B------:R-:W-:Y:S02]  /*38b0*/  IADD3 R16, PT, PT, R16, 0x7f, -R11 ;  /* 0x0000007f10107810 */ /* 0x000fe40007ffe80b */
[----:B------:R-:W0:Y:S01]  /*38c0*/  MUFU.RCP R3, R17 ;  /* 0x0000001100037308 */ /* 0x000e220000001000 */
[----:B------:R-:W-:Y:S01]  /*38d0*/  FADD.FTZ R15, -R17, -RZ ;  /* 0x800000ff110f7221 */ /* 0x000fe20000010100 */
[----:B------:R-:W-:-:S03]  /*38e0*/  IADD3 R16, PT, PT, R16, R13, RZ ;  /* 0x0000000d10107210 */ /* 0x000fc60007ffe0ff */
[----:B0-----:R-:W-:-:S04]  /*38f0*/  FFMA R14, R3, R15, 1 ;  /* 0x3f800000030e7423 */ /* 0x001fc8000000000f */
[----:B------:R-:W-:-:S04]  /*3900*/  FFMA R3, R3, R14, R3 ;  /* 0x0000000e03037223 */ /* 0x000fc80000000003 */
[----:B------:R-:W-:-:S04]  /*3910*/  FFMA R14, R0, R3, RZ ;  /* 0x00000003000e7223 */ /* 0x000fc800000000ff */
[----:B------:R-:W-:-:S04]  /*3920*/  FFMA R18, R15, R14, R0 ;  /* 0x0000000e0f127223 */ /* 0x000fc80000000000 */
[----:B------:R-:W-:-:S04]  /*3930*/  FFMA R14, R3, R18, R14 ;  /* 0x00000012030e7223 */ /* 0x000fc8000000000e */
[----:B------:R-:W-:-:S04]  /*3940*/  FFMA R15, R15, R14, R0 ;  /* 0x0000000e0f0f7223 */ /* 0x000fc80000000000 */
[----:B------:R-:W-:-:S05]  /*3950*/  FFMA R0, R3, R15, R14 ;  /* 0x0000000f03007223 */ /* 0x000fca000000000e */
[----:B------:R-:W-:-:S04]  /*3960*/  SHF.R.U32.HI R11, RZ, 0x17, R0 ;  /* 0x00000017ff0b7819 */ /* 0x000fc80000011600 */
[----:B------:R-:W-:-:S05]  /*3970*/  LOP3.LUT R11, R11, 0xff, RZ, 0xc0, !PT ;  /* 0x000000ff0b0b7812 */ /* 0x000fca00078ec0ff */
[----:B------:R-:W-:-:S05]  /*3980*/  IMAD.IADD R17, R11, 0x1, R16 ;  /* 0x000000010b117824 */ /* 0x000fca00078e0210 */
[----:B------:R-:W-:-:S04]  /*3990*/  IADD3 R11, PT, PT, R17, -0x1, RZ ;  /* 0xffffffff110b7810 */ /* 0x000fc80007ffe0ff */
[----:B------:R-:W-:-:S13]  /*39a0*/  ISETP.GE.U32.AND P0, PT, R11, 0xfe, PT ;  /* 0x000000fe0b00780c */ /* 0x000fda0003f06070 */
[----:B------:R-:W-:Y:S05]  /*39b0*/  @!P0 BRA `(.L_x_126) ;  /* 0x0000000000808947 */ /* 0x000fea0003800000 */
[----:B------:R-:W-:-:S13]  /*39c0*/  ISETP.GT.AND P0, PT, R17, 0xfe, PT ;  /* 0x000000fe1100780c */ /* 0x000fda0003f04270 */
[----:B------:R-:W-:Y:S05]  /*39d0*/  @P0 BRA `(.L_x_127) ;  /* 0x00000000006c0947 */ /* 0x000fea0003800000 */
[----:B------:R-:W-:-:S13]  /*39e0*/  ISETP.GE.AND P0, PT, R17, 0x1, PT ;  /* 0x000000011100780c */ /* 0x000fda0003f06270 */
[----:B------:R-:W-:Y:S05]  /*39f0*/  @P0 BRA `(.L_x_128) ;  /* 0x0000000000740947 */ /* 0x000fea0003800000 */
[----:B------:R-:W-:Y:S02]  /*3a00*/  ISETP.GE.AND P0, PT, R17, -0x18, PT ;  /* 0xffffffe81100780c */ /* 0x000fe40003f06270 */
[----:B------:R-:W-:-:S11]  /*3a10*/  LOP3.LUT R0, R0, 0x80000000, RZ, 0xc0, !PT ;  /* 0x8000000000007812 */ /* 0x000fd600078ec0ff */
[----:B------:R-:W-:Y:S05]  /*3a20*/  @!P0 BRA `(.L_x_128) ;  /* 0x0000000000688947 */ /* 0x000fea0003800000 */
[-CC-:B------:R-:W-:Y:S01]  /*3a30*/  FFMA.RZ R11, R3, R15.reuse, R14.reuse ;  /* 0x0000000f030b7223 */ /* 0x180fe2000000c00e */
[C---:B------:R-:W-:Y:S01]  /*3a40*/  VIADD R16, R17.reuse, 0x20 ;  /* 0x0000002011107836 */ /* 0x040fe20000000000 */
[C---:B------:R-:W-:Y:S02]  /*3a50*/  ISETP.NE.AND P2, PT, R17.reuse, RZ, PT ;  /* 0x000000ff1100720c */ /* 0x040fe40003f45270 */
[----:B------:R-:W-:Y:S02]  /*3a60*/  ISETP.NE.AND P1, PT, R17, RZ, PT ;  /* 0x000000ff1100720c */ /* 0x000fe40003f25270 */
[----:B------:R-:W-:Y:S01]  /*3a70*/  LOP3.LUT R13, R11, 0x7fffff, RZ, 0xc0, !PT ;  /* 0x007fffff0b0d7812 */ /* 0x000fe200078ec0ff */
[CCC-:B------:R-:W-:Y:S01]  /*3a80*/  FFMA.RP R11, R3.reuse, R15.reuse, R14.reuse ;  /* 0x0000000f030b7223 */ /* 0x1c0fe2000000800e */
[----:B------:R-:W-:Y:S01]  /*3a90*/  FFMA.RM R14, R3, R15, R14 ;  /* 0x0000000f030e7223 */ /* 0x000fe2000000400e */
[----:B------:R-:W-:Y:S02]  /*3aa0*/  IADD3 R3, PT, PT, -R17, RZ, RZ ;  /* 0x000000ff11037210 */ /* 0x000fe40007ffe1ff */
[----:B------:R-:W-:-:S02]  /*3ab0*/  LOP3.LUT R13, R13, 0x800000, RZ, 0xfc, !PT ;  /* 0x008000000d0d7812 */ /* 0x000fc400078efcff */
[----:B------:R-:W-:Y:S02]  /*3ac0*/  FSETP.NEU.FTZ.AND P0, PT, R11, R14, PT ;  /* 0x0000000e0b00720b */ /* 0x000fe40003f1d000 */
[----:B------:R-:W-:Y:S02]  /*3ad0*/  SHF.L.U32 R16, R13, R16, RZ ;  /* 0x000000100d107219 */ /* 0x000fe400000006ff */
[----:B------:R-:W-:Y:S02]  /*3ae0*/  SEL R14, R3, RZ, P2 ;  /* 0x000000ff030e7207 */ /* 0x000fe40001000000 */
[----:B------:R-:W-:Y:S02]  /*3af0*/  ISETP.NE.AND P1, PT, R16, RZ, P1 ;  /* 0x000000ff1000720c */ /* 0x000fe40000f25270 */
[----:B------:R-:W-:Y:S02]  /*3b00*/  SHF.R.U32.HI R14, RZ, R14, R13 ;  /* 0x0000000eff0e7219 */ /* 0x000fe4000001160d */
[----:B------:R-:W-:-:S02]  /*3b10*/  PLOP3.LUT P0, PT, P0, P1, PT, 0xf8, 0x8f ;  /* 0x00000000008f781c */ /* 0x000fc40000703f70 */
[----:B------:R-:W-:Y:S02]  /*3b20*/  SHF.R.U32.HI R16, RZ, 0x1, R14 ;  /* 0x00000001ff107819 */ /* 0x000fe4000001160e */
[----:B------:R-:W-:-:S04]  /*3b30*/  SEL R3, RZ, 0x1, !P0 ;  /* 0x00000001ff037807 */ /* 0x000fc80004000000 */
[----:B------:R-:W-:-:S04]  /*3b40*/  LOP3.LUT R3, R3, 0x1, R16, 0xf8, !PT ;  /* 0x0000000103037812 */ /* 0x000fc800078ef810 */
[----:B------:R-:W-:-:S05]  /*3b50*/  LOP3.LUT R3, R3, R14, RZ, 0xc0, !PT ;  /* 0x0000000e03037212 */ /* 0x000fca00078ec0ff */
[----:B------:R-:W-:-:S05]  /*3b60*/  IMAD.IADD R3, R16, 0x1, R3 ;  /* 0x0000000110037824 */ /* 0x000fca00078e0203 */
[----:B------:R-:W-:Y:S01]  /*3b70*/  LOP3.LUT R0, R3, R0, RZ, 0xfc, !PT ;  /* 0x0000000003007212 */ /* 0x000fe200078efcff */
[----:B------:R-:W-:Y:S06]  /*3b80*/  BRA `(.L_x_128) ;  /* 0x0000000000107947 */ /* 0x000fec0003800000 */
.L_x_127:
[----:B------:R-:W-:-:S04]  /*3b90*/  LOP3.LUT R0, R0, 0x80000000, RZ, 0xc0, !PT ;  /* 0x8000000000007812 */ /* 0x000fc800078ec0ff */
[----:B------:R-:W-:Y:S01]  /*3ba0*/  LOP3.LUT R0, R0, 0x7f800000, RZ, 0xfc, !PT ;  /* 0x7f80000000007812 */ /* 0x000fe200078efcff */
[----:B------:R-:W-:Y:S06]  /*3bb0*/  BRA `(.L_x_128) ;  /* 0x0000000000047947 */ /* 0x000fec0003800000 */
.L_x_126:
[----:B------:R-:W-:-:S07]  /*3bc0*/  LEA R0, R16, R0, 0x17 ;  /* 0x0000000010007211 */ /* 0x000fce00078eb8ff */
.L_x_128:
[----:B------:R-:W-:Y:S05]  /*3bd0*/  BSYNC.RECONVERGENT B1 ;  /* 0x0000000000017941 */ /* 0x000fea0003800200 */
.L_x_125:
[----:B------:R-:W-:Y:S05]  /*3be0*/  BRA `(.L_x_129) ;  /* 0x0000000000207947 */ /* 0x000fea0003800000 */
.L_x_124:
[----:B------:R-:W-:-:S04]  /*3bf0*/  LOP3.LUT R0, R3, 0x80000000, R0, 0x48, !PT ;  /* 0x8000000003007812 */ /* 0x000fc800078e4800 */
[----:B------:R-:W-:Y:S01]  /*3c00*/  LOP3.LUT R0, R0, 0x7f800000, RZ, 0xfc, !PT ;  /* 0x7f80000000007812 */ /* 0x000fe200078efcff */
[----:B------:R-:W-:Y:S06]  /*3c10*/  BRA `(.L_x_129) ;  /* 0x0000000000147947 */ /* 0x000fec0003800000 */
.L_x_123:
[----:B------:R-:W-:Y:S01]  /*3c20*/  LOP3.LUT R0, R3, 0x80000000, R0, 0x48, !PT ;  /* 0x8000000003007812 */ /* 0x000fe200078e4800 */
[----:B------:R-:W-:Y:S06]  /*3c30*/  BRA `(.L_x_129) ;  /* 0x00000000000c7947 */ /* 0x000fec0003800000 */
.L_x_122:
[----:B------:R-:W0:Y:S01]  /*3c40*/  MUFU.RSQ R0, -QNAN ;  /* 0xffc0000000007908 */ /* 0x000e220000001400 */
[----:B------:R-:W-:Y:S05]  /*3c50*/  BRA `(.L_x_129) ;  /* 0x0000000000047947 */ /* 0x000fea0003800000 */
.L_x_121:
[----:B------:R-:W-:-:S07]  /*3c60*/  FADD.FTZ R0, R0, R3 ;  /* 0x0000000300007221 */ /* 0x000fce0000010000 */
.L_x_129:
[----:B------:R-:W-:Y:S05]  /*3c70*/  BSYNC.RECONVERGENT B0 ;  /* 0x0000000000007941 */ /* 0x000fea0003800200 */
.L_x_119:
[----:B------:R-:W-:Y:S02]  /*3c80*/  HFMA2 R13, -RZ, RZ, 0, 0 ;  /* 0x00000000ff0d7431 */ /* 0x000fe400000001ff */
[----:B0-----:R-:W-:Y:S02]  /*3c90*/  IMAD.MOV.U32 R3, RZ, RZ, R0 ;  /* 0x000000ffff037224 */ /* 0x001fe400078e0000 */
[----:B------:R-:W-:Y:S05]  /*3ca0*/  RET.REL.NODEC R12 `(_Z21updateCentroidsKernelPfPiS_iii) ;  /* 0xffffffc00cd47950 */ /* 0x000fea0003c3ffff */
.L_x_130:
        /* <DEDUP_REMOVED lines=13> */
.L_x_152:


//--------------------- .text._Z20assignClustersKernelPfPiii --------------------------
	.section	.text._Z20assignClustersKernelPfPiii,"ax",@progbits
	.align	128
.text._Z20assignClustersKernelPfPiii:
        .type           _Z20assignClustersKernelPfPiii,@function
        .size           _Z20assignClustersKernelPfPiii,(.L_x_154 - _Z20assignClustersKernelPfPiii)
        .other          _Z20assignClustersKernelPfPiii,@"STO_CUDA_ENTRY STV_DEFAULT"
_Z20assignClustersKernelPfPiii:
        /* <DEDUP_REMOVED lines=8> */
[----:B------:R-:W0:Y:S01]  /*0080*/  LDCU UR6, c[0x0][0x394] ;  /* 0x00007280ff0677ac */ /* 0x000e220008000800 */
[----:B------:R-:W-:Y:S01]  /*0090*/  HFMA2 R9, -RZ, RZ, 0, 0 ;  /* 0x00000000ff097431 */ /* 0x000fe200000001ff */
[----:B------:R-:W1:Y:S01]  /*00a0*/  LDCU.64 UR10, c[0x0][0x358] ;  /* 0x00006b00ff0a77ac */ /* 0x000e620008000a00 */
[----:B0-----:R-:W-:-:S09]  /*00b0*/  UISETP.GE.AND UP0, UPT, UR6, 0x1, UPT ;  /* 0x000000010600788c */ /* 0x001fd2000bf06270 */
[----:B-1----:R-:W-:Y:S05]  /*00c0*/  BRA.U !UP0, `(.L_x_131) ;  /* 0x0000000d08887547 */ /* 0x002fea000b800000 */
[----:B------:R-:W-:Y:S02]  /*00d0*/  UISETP.GE.U32.AND UP1, UPT, UR6, 0x10, UPT ;  /* 0x000000100600788c */ /* 0x000fe4000bf26070 */
[----:B------:R-:W-:Y:S01]  /*00e0*/  IMAD R2, R0, UR6, RZ ;  /* 0x0000000600027c24 */ /* 0x000fe2000f8e02ff */
[----:B------:R-:W-:Y:S01]  /*00f0*/  ULOP3.LUT UR7, UR6, 0xf, URZ, 0xc0, !UPT ;  /* 0x0000000f06077892 */ /* 0x000fe2000f8ec0ff */
[----:B------:R-:W-:Y:S01]  /*0100*/  MOV R3, RZ ;  /* 0x000000ff00037202 */ /* 0x000fe20000000f00 */
[----:B------:R-:W-:Y:S02]  /*0110*/  IMAD.MOV.U32 R9, RZ, RZ, RZ ;  /* 0x000000ffff097224 */ /* 0x000fe400078e00ff */
[----:B------:R-:W-:Y:S02]  /*0120*/  UISETP.NE.AND UP0, UPT, UR7, URZ, UPT ;  /* 0x000000ff0700728c */ /* 0x000fe4000bf05270 */
[----:B------:R-:W-:Y:S09]  /*0130*/  BRA.U !UP1, `(.L_x_132) ;  /* 0x0000000509c07547 */ /* 0x000ff2000b800000 */
[----:B------:R-:W0:Y:S01]  /*0140*/  LDCU.64 UR4, c[0x0][0x380] ;  /* 0x00007000ff0477ac */ /* 0x000e220008000a00 */
[----:B------:R-:W-:Y:S01]  /*0150*/  HFMA2 R9, -RZ, RZ, 0, 0 ;  /* 0x00000000ff097431 */ /* 0x000fe200000001ff */
[----:B------:R-:W-:Y:S01]  /*0160*/  MOV R10, RZ ;  /* 0x000000ff000a7202 */ /* 0x000fe20000000f00 */
[----:B------:R-:W-:Y:S01]  /*0170*/  IMAD.MOV.U32 R8, RZ, RZ, R2 ;  /* 0x000000ffff087224 */ /* 0x000fe200078e0002 */
[----:B------:R-:W-:-:S06]  /*0180*/  ULOP3.LUT UR8, UR6, 0x7ffffff0, URZ, 0xc0, !UPT ;  /* 0x7ffffff006087892 */ /* 0x000fcc000f8ec0ff */
[----:B------:R-:W-:Y:S01]  /*0190*/  IMAD.U32 R3, RZ, RZ, UR8 ;  /* 0x00000008ff037e24 */ /* 0x000fe2000f8e00ff */
[----:B0-----:R-:W-:-:S04]  /*01a0*/  UIADD3 UR4, UP1, UPT, UR4, 0x20, URZ ;  /* 0x0000002004047890 */ /* 0x001fc8000ff3e0ff */
[----:B------:R-:W-:-:S12]  /*01b0*/  UIADD3.X UR5, UPT, UPT, URZ, UR5, URZ, UP1, !UPT ;  /* 0x00000005ff057290 */ /* 0x000fd80008ffe4ff */
.L_x_133:
[----:B------:R-:W0:Y:S01]  /*01c0*/  LDC.64 R6, c[0x0][0x380] ;  /* 0x0000e000ff067b82 */ /* 0x000e220000000a00 */
[----:B------:R-:W-:Y:S01]  /*01d0*/  IADD3 R13, PT, PT, R2, R9, RZ ;  /* 0x00000009020d7210 */ /* 0x000fe20007ffe0ff */
[----:B------:R-:W-:Y:S01]  /*01e0*/  IMAD.U32 R5, RZ, RZ, UR5 ;  /* 0x00000005ff057e24 */ /* 0x000fe2000f8e00ff */
[----:B------:R-:W-:-:S05]  /*01f0*/  MOV R4, UR4 ;  /* 0x0000000400047c02 */ /* 0x000fca0008000f00 */
[----:B------:R-:W-:-:S05]  /*0200*/  IMAD.WIDE R4, R8, 0x4, R4 ;  /* 0x0000000408047825 */ /* 0x000fca00078e0204 */
[----:B------:R-:W2:Y:S01]  /*0210*/  LDG.E R11, desc[UR10][R4.64+-0x20] ;  /* 0xffffe00a040b7981 */ /* 0x000ea2000c1e1900 */
[----:B0-----:R-:W-:-:S06]  /*0220*/  IMAD.WIDE R12, R13, 0x4, R6 ;  /* 0x000000040d0c7825 */ /* 0x001fcc00078e0206 */
[----:B------:R-:W2:Y:S02]  /*0230*/  LDG.E R12, desc[UR10][R12.64] ;  /* 0x0000000a0c0c7981 */ /* 0x000ea4000c1e1900 */
[----:B--2---:R-:W-:Y:S02]  /*0240*/  FSETP.GEU.AND P0, PT, R11, R12, PT ;  /* 0x0000000c0b00720b */ /* 0x004fe40003f0e000 */
[----:B------:R-:W2:Y:S02]  /*0250*/  LDG.E R11, desc[UR10][R4.64+-0x1c] ;  /* 0xffffe40a040b7981 */ /* 0x000ea4000c1e1900 */
[----:B------:R-:W-:-:S05]  /*0260*/  SEL R9, R10, R9, !P0 ;  /* 0x000000090a097207 */ /* 0x000fca0004000000 */
[----:B------:R-:W-:-:S04]  /*0270*/  IMAD.IADD R15, R2, 0x1, R9 ;  /* 0x00000001020f7824 */ /* 0x000fc800078e0209 */
[----:B------:R-:W-:-:S06]  /*0280*/  IMAD.WIDE R14, R15, 0x4, R6 ;  /* 0x000000040f0e7825 */ /* 0x000fcc00078e0206 */
[----:B------:R-:W2:Y:S02]  /*0290*/  LDG.E R14, desc[UR10][R14.64] ;  /* 0x0000000a0e0e7981 */ /* 0x000ea4000c1e1900 */
[----:B--2---:R-:W-:-:S13]  /*02a0*/  FSETP.GEU.AND P0, PT, R11, R14, PT ;  /* 0x0000000e0b00720b */ /* 0x004fda0003f0e000 */
[----:B------:R-:W-:-:S05]  /*02b0*/  @!P0 IADD3 R9, PT, PT, R10, 0x1, RZ ;  /* 0x000000010a098810 */ /* 0x000fca0007ffe0ff */
[----:B------:R-:W-:-:S04]  /*02c0*/  IMAD.IADD R11, R2, 0x1, R9 ;  /* 0x00000001020b7824 */ /* 0x000fc800078e0209 */
[----:B------:R-:W-:Y:S02]  /*02d0*/  IMAD.WIDE R12, R11, 0x4, R6 ;  /* 0x000000040b0c7825 */ /* 0x000fe400078e0206 */
[----:B------:R-:W2:Y:S04]  /*02e0*/  LDG.E R11, desc[UR10][R4.64+-0x18] ;  /* 0xffffe80a040b7981 */ /* 0x000ea8000c1e1900 */
[----:B------:R-:W2:Y:S02]  /*02f0*/  LDG.E R12, desc[UR10][R12.64] ;  /* 0x0000000a0c0c7981 */ /* 0x000ea4000c1e1900 */
[----:B--2---:R-:W-:Y:S02]  /*0300*/  FSETP.GEU.AND P0, PT, R11, R12, PT ;  /* 0x0000000c0b00720b */ /* 0x004fe40003f0e000 */
[----:B------:R-:W2:Y:S11]  /*0310*/  LDG.E R11, desc[UR10][R4.64+-0x14] ;  /* 0xffffec0a040b7981 */ /* 0x000eb6000c1e1900 */
[----:B------:R-:W-:-:S05]  /*0320*/  @!P0 IADD3 R9, PT, PT, R10, 0x2, RZ ;  /* 0x000000020a098810 */ /* 0x000fca0007ffe0ff */
[----:B------:R-:W-:-:S04]  /*0330*/  IMAD.IADD R17, R2, 0x1, R9 ;  /* 0x0000000102117824 */ /* 0x000fc800078e0209 */
[----:B------:R-:W-:-:S06]  /*0340*/  IMAD.WIDE R16, R17, 0x4, R6 ;  /* 0x0000000411107825 */ /* 0x000fcc00078e0206 */
        /* <DEDUP_REMOVED lines=72> */
[----:B------:R-:W2:Y:S01]  /*07d0*/  LDG.E R6, desc[UR10][R6.64] ;  /* 0x0000000a06067981 */ /* 0x000ea2000c1e1900 */
[----:B------:R-:W-:Y:S02]  /*07e0*/  IADD3 R8, PT, PT, R8, 0x10, RZ ;  /* 0x0000001008087810 */ /* 0x000fe40007ffe0ff */
[----:B--2---:R-:W-:-:S13]  /*07f0*/  FSETP.GEU.AND P0, PT, R11, R6, PT ;  /* 0x000000060b00720b */ /* 0x004fda0003f0e000 */
[C---:B------:R-:W-:Y:S01]  /*0800*/  @!P0 IADD3 R9, PT, PT, R10.reuse, 0xf, RZ ;  /* 0x0000000f0a098810 */ /* 0x040fe20007ffe0ff */
[----:B------:R-:W-:-:S05]  /*0810*/  VIADD R10, R10, 0x10 ;  /* 0x000000100a0a7836 */ /* 0x000fca0000000000 */
[----:B------:R-:W-:-:S13]  /*0820*/  ISETP.NE.AND P0, PT, R10, R3, PT ;  /* 0x000000030a00720c */ /* 0x000fda0003f05270 */
[----:B------:R-:W-:Y:S05]  /*0830*/  @P0 BRA `(.L_x_133) ;  /* 0xfffffff800600947 */ /* 0x000fea000383ffff */
.L_x_132:
[----:B------:R-:W-:Y:S05]  /*0840*/  BRA.U !UP0, `(.L_x_131) ;  /* 0x0000000508a87547 */ /* 0x000fea000b800000 */
[----:B------:R-:W-:Y:S02]  /*0850*/  UISETP.GE.U32.AND UP0, UPT, UR7, 0x8, UPT ;  /* 0x000000080700788c */ /* 0x000fe4000bf06070 */
[----:B------:R-:W-:-:S04]  /*0860*/  ULOP3.LUT UR5, UR6, 0x7, URZ, 0xc0, !UPT ;  /* 0x0000000706057892 */ /* 0x000fc8000f8ec0ff */
[----:B------:R-:W-:-:S03]  /*0870*/  UISETP.NE.AND UP1, UPT, UR5, URZ, UPT ;  /* 0x000000ff0500728c */ /* 0x000fc6000bf25270 */
[----:B------:R-:W-:Y:S08]  /*0880*/  BRA.U !UP0, `(.L_x_134) ;  /* 0x0000000108d07547 */ /* 0x000ff0000b800000 */
[----:B------:R-:W0:Y:S01]  /*0890*/  LDC.64 R6, c[0x0][0x380] ;  /* 0x0000e000ff067b82 */ /* 0x000e220000000a00 */
[----:B------:R-:W-:Y:S01]  /*08a0*/  IMAD.IADD R11, R9, 0x1, R2 ;  /* 0x00000001090b7824 */ /* 0x000fe200078e0202 */
[----:B------:R-:W-:-:S03]  /*08b0*/  IADD3 R5, PT, PT, R2, R3, RZ ;  /* 0x0000000302057210 */ /* 0x000fc60007ffe0ff */
[----:B0-----:R-:W-:-:S04]  /*08c0*/  IMAD.WIDE R10, R11, 0x4, R6 ;  /* 0x000000040b0a7825 */ /* 0x001fc800078e0206 */
[----:B------:R-:W-:Y:S02]  /*08d0*/  IMAD.WIDE R4, R5, 0x4, R6 ;  /* 0x0000000405047825 */ /* 0x000fe400078e0206 */
[----:B------:R-:W2:Y:S04]  /*08e0*/  LDG.E R11, desc[UR10][R10.64] ;  /* 0x0000000a0a0b7981 */ /* 0x000ea8000c1e1900 */
[----:B------:R-:W2:Y:S02]  /*08f0*/  LDG.E R8, desc[UR10][R4.64] ;  /* 0x0000000a04087981 */ /* 0x000ea4000c1e1900 */
[----:B--2---:R-:W-:Y:S02]  /*0900*/  FSETP.GEU.AND P0, PT, R8, R11, PT ;  /* 0x0000000b0800720b */ /* 0x004fe40003f0e000 */
[----:B------:R-:W2:Y:S02]  /*0910*/  LDG.E R8, desc[UR10][R4.64+0x4] ;  /* 0x0000040a04087981 */ /* 0x000ea4000c1e1900 */
[----:B------:R-:W-:-:S05]  /*0920*/  SEL R9, R3, R9, !P0 ;  /* 0x0000000903097207 */ /* 0x000fca0004000000 */
        /* <DEDUP_REMOVED lines=40> */
[C---:B------:R-:W-:Y:S01]  /*0bb0*/  @!P0 IADD3 R9, PT, PT, R3.reuse, 0x7, RZ ;  /* 0x0000000703098810 */ /* 0x040fe20007ffe0ff */
[----:B------:R-:W-:-:S07]  /*0bc0*/  VIADD R3, R3, 0x8 ;  /* 0x0000000803037836 */ /* 0x000fce0000000000 */
.L_x_134:
[----:B------:R-:W-:Y:S05]  /*0bd0*/  BRA.U !UP1, `(.L_x_131) ;  /* 0x0000000109c47547 */ /* 0x000fea000b800000 */
[----:B------:R-:W-:Y:S02]  /*0be0*/  UISETP.GE.U32.AND UP0, UPT, UR5, 0x4, UPT ;  /* 0x000000040500788c */ /* 0x000fe4000bf06070 */
[----:B------:R-:W-:-:S04]  /*0bf0*/  ULOP3.LUT UR4, UR6, 0x3, URZ, 0xc0, !UPT ;  /* 0x0000000306047892 */ /* 0x000fc8000f8ec0ff */
[----:B------:R-:W-:-:S03]  /*0c00*/  UISETP.NE.AND UP1, UPT, UR4, URZ, UPT ;  /* 0x000000ff0400728c */ /* 0x000fc6000bf25270 */
[----:B------:R-:W-:Y:S08]  /*0c10*/  BRA.U !UP0, `(.L_x_135) ;  /* 0x0000000108747547 */ /* 0x000ff0000b800000 */
[----:B------:R-:W0:Y:S01]  /*0c20*/  LDC.64 R4, c[0x0][0x380] ;  /* 0x0000e000ff047b82 */ /* 0x000e220000000a00 */
[----:B------:R-:W-:Y:S01]  /*0c30*/  IADD3 R11, PT, PT, R9, R2, RZ ;  /* 0x00000002090b7210 */ /* 0x000fe20007ffe0ff */
[----:B------:R-:W-:-:S04]  /*0c40*/  IMAD.IADD R7, R2, 0x1, R3 ;  /* 0x0000000102077824 */ /* 0x000fc800078e0203 */
[----:B0-----:R-:W-:-:S04]  /*0c50*/  IMAD.WIDE R10, R11, 0x4, R4 ;  /* 0x000000040b0a7825 */ /* 0x001fc800078e0204 */
[----:B------:R-:W-:Y:S02]  /*0c60*/  IMAD.WIDE R6, R7, 0x4, R4 ;  /* 0x0000000407067825 */ /* 0x000fe400078e0204 */
[----:B------:R-:W2:Y:S04]  /*0c70*/  LDG.E R11, desc[UR10][R10.64] ;  /* 0x0000000a0a0b7981 */ /* 0x000ea8000c1e1900 */
[----:B------:R-:W2:Y:S04]  /*0c80*/  LDG.E R8, desc[UR10][R6.64] ;  /* 0x0000000a06087981 */ /* 0x000ea8000c1e1900 */
[----:B------:R-:W3:Y:S01]  /*0c90*/  LDG.E R12, desc[UR10][R6.64+0x4] ;  /* 0x0000040a060c7981 */ /* 0x000ee2000c1e1900 */
[----:B--2---:R-:W-:-:S04]  /*0ca0*/  FSETP.GEU.AND P0, PT, R8, R11, PT ;  /* 0x0000000b0800720b */ /* 0x004fc80003f0e000 */
[----:B------:R-:W-:-:S04]  /*0cb0*/  SEL R13, R3, R9, !P0 ;  /* 0x00000009030d7207 */ /* 0x000fc80004000000 */
[----:B------:R-:W-:-:S05]  /*0cc0*/  IADD3 R9, PT, PT, R2, R13, RZ ;  /* 0x0000000d02097210 */ /* 0x000fca0007ffe0ff */
[----:B------:R-:W-:-:S06]  /*0cd0*/  IMAD.WIDE R8, R9, 0x4, R4 ;  /* 0x0000000409087825 */ /* 0x000fcc00078e0204 */
[----:B------:R-:W3:Y:S04]  /*0ce0*/  LDG.E R9, desc[UR10][R8.64] ;  /* 0x0000000a08097981 */ /* 0x000ee8000c1e1900 */
[----:B------:R-:W2:Y:S01]  /*0cf0*/  LDG.E R8, desc[UR10][R6.64+0xc] ;  /* 0x00000c0a06087981 */ /* 0x000ea2000c1e1900 */
[----:B---3--:R-:W-:-:S03]  /*0d00*/  FSETP.GEU.AND P0, PT, R12, R9, PT ;  /* 0x000000090c00720b */ /* 0x008fc60003f0e000 */
[----:B------:R-:W3:Y:S10]  /*0d10*/  LDG.E R12, desc[UR10][R6.64+0x8] ;  /* 0x0000080a060c7981 */ /* 0x000ef4000c1e1900 */
[----:B------:R-:W-:-:S05]  /*0d20*/  @!P0 VIADD R13, R3, 0x1 ;  /* 0x00000001030d8836 */ /* 0x000fca0000000000 */
[----:B------:R-:W-:-:S05]  /*0d30*/  IADD3 R15, PT, PT, R2, R13, RZ ;  /* 0x0000000d020f7210 */ /* 0x000fca0007ffe0ff */
[----:B------:R-:W-:-:S06]  /*0d40*/  IMAD.WIDE R10, R15, 0x4, R4 ;  /* 0x000000040f0a7825 */ /* 0x000fcc00078e0204 */
[----:B------:R-:W3:Y:S02]  /*0d50*/  LDG.E R11, desc[UR10][R10.64] ;  /* 0x0000000a0a0b7981 */ /* 0x000ee4000c1e1900 */
[----:B---3--:R-:W-:-:S13]  /*0d60*/  FSETP.GEU.AND P0, PT, R12, R11, PT ;  /* 0x0000000b0c00720b */ /* 0x008fda0003f0e000 */
[----:B------:R-:W-:-:S05]  /*0d70*/  @!P0 VIADD R13, R3, 0x2 ;  /* 0x00000002030d8836 */ /* 0x000fca0000000000 */
[----:B------:R-:W-:-:S05]  /*0d80*/  IADD3 R15, PT, PT, R2, R13, RZ ;  /* 0x0000000d020f7210 */ /* 0x000fca0007ffe0ff */
[----:B------:R-:W-:-:S06]  /*0d90*/  IMAD.WIDE R4, R15, 0x4, R4 ;  /* 0x000000040f047825 */ /* 0x000fcc00078e0204 */
[----:B------:R-:W2:Y:S02]  /*0da0*/  LDG.E R5, desc[UR10][R4.64] ;  /* 0x0000000a04057981 */ /* 0x000ea4000c1e1900 */
[----:B--2---:R-:W-:-:S13]  /*0db0*/  FSETP.GEU.AND P0, PT, R8, R5, PT ;  /* 0x000000050800720b */ /* 0x004fda0003f0e000 */
[C---:B------:R-:W-:Y:S01]  /*0dc0*/  @!P0 VIADD R13, R3.reuse, 0x3 ;  /* 0x00000003030d8836 */ /* 0x040fe20000000000 */
[----:B------:R-:W-:-:S03]  /*0dd0*/  IADD3 R3, PT, PT, R3, 0x4, RZ ;  /* 0x0000000403037810 */ /* 0x000fc60007ffe0ff */
[----:B------:R-:W-:-:S07]  /*0de0*/  IMAD.MOV.U32 R9, RZ, RZ, R13 ;  /* 0x000000ffff097224 */ /* 0x000fce00078e000d */
.L_x_135:
[----:B------:R-:W-:Y:S05]  /*0df0*/  BRA.U !UP1, `(.L_x_131) ;  /* 0x00000001093c7547 */ /* 0x000fea000b800000 */
[----:B------:R-:W0:Y:S01]  /*0e00*/  LDC.64 R6, c[0x0][0x380] ;  /* 0x0000e000ff067b82 */ /* 0x000e220000000a00 */
[----:B------:R-:W-:Y:S01]  /*0e10*/  IADD3 R13, PT, PT, R2, R3, RZ ;  /* 0x00000003020d7210 */ /* 0x000fe20007ffe0ff */
[----:B------:R-:W-:-:S12]  /*0e20*/  UIADD3 UR4, UPT, UPT, -UR4, URZ, URZ ;  /* 0x000000ff04047290 */ /* 0x000fd8000fffe1ff */
.L_x_136:
[----:B------:R-:W-:Y:S02]  /*0e30*/  IMAD.IADD R11, R2, 0x1, R9 ;  /* 0x00000001020b7824 */ /* 0x000fe400078e0209 */
[----:B0-----:R-:W-:-:S04]  /*0e40*/  IMAD.WIDE R4, R13, 0x4, R6 ;  /* 0x000000040d047825 */ /* 0x001fc800078e0206 */
[----:B------:R-:W-:Y:S02]  /*0e50*/  IMAD.WIDE R10, R11, 0x4, R6 ;  /* 0x000000040b0a7825 */ /* 0x000fe400078e0206 */
[----:B------:R-:W2:Y:S04]  /*0e60*/  LDG.E R4, desc[UR10][R4.64] ;  /* 0x0000000a04047981 */ /* 0x000ea8000c1e1900 */
[----:B------:R-:W2:Y:S01]  /*0e70*/  LDG.E R11, desc[UR10][R10.64] ;  /* 0x0000000a0a0b7981 */ /* 0x000ea2000c1e1900 */
[----:B------:R-:W-:Y:S01]  /*0e80*/  UIADD3 UR4, UPT, UPT, UR4, 0x1, URZ ;  /* 0x0000000104047890 */ /* 0x000fe2000fffe0ff */
[----:B------:R-:W-:-:S03]  /*0e90*/  IADD3 R13, PT, PT, R13, 0x1, RZ ;  /* 0x000000010d0d7810 */ /* 0x000fc60007ffe0ff */
[----:B------:R-:W-:Y:S01]  /*0ea0*/  UISETP.NE.AND UP0, UPT, UR4, URZ, UPT ;  /* 0x000000ff0400728c */ /* 0x000fe2000bf05270 */
[----:B--2---:R-:W-:-:S04]  /*0eb0*/  FSETP.GEU.AND P0, PT, R4, R11, PT ;  /* 0x0000000b0400720b */ /* 0x004fc80003f0e000 */
[C---:B------:R-:W-:Y:S01]  /*0ec0*/  SEL R9, R3.reuse, R9, !P0 ;  /* 0x0000000903097207 */ /* 0x040fe20004000000 */
[----:B------:R-:W-:-:S03]  /*0ed0*/  VIADD R3, R3, 0x1 ;  /* 0x0000000103037836 */ /* 0x000fc60000000000 */
[----:B------:R-:W-:Y:S05]  /*0ee0*/  BRA.U UP0, `(.L_x_136) ;  /* 0xfffffffd00d07547 */ /* 0x000fea000b83ffff */
.L_x_131:
[----:B------:R-:W0:Y:S02]  /*0ef0*/  LDC.64 R2, c[0x0][0x388] ;  /* 0x0000e200ff027b82 */ /* 0x000e240000000a00 */
[----:B0-----:R-:W-:-:S05]  /*0f00*/  IMAD.WIDE R2, R0, 0x4, R2 ;  /* 0x0000000400027825 */ /* 0x001fca00078e0202 */
[----:B------:R-:W-:Y:S01]  /*0f10*/  STG.E desc[UR10][R2.64], R9 ;  /* 0x0000000902007986 */ /* 0x000fe2000c10190a */
[----:B------:R-:W-:Y:S05]  /*0f20*/  EXIT ;  /* 0x000000000000794d */ /* 0x000fea0003800000 */
.L_x_137:
        /* <DEDUP_REMOVED lines=13> */
.L_x_154:


//--------------------- .text._Z22computeDistancesKernelPfS_S_iii --------------------------
	.section	.text._Z22computeDistancesKernelPfS_S_iii,"ax",@progbits
	.align	128
.text._Z22computeDistancesKernelPfS_S_iii:
        .type           _Z22computeDistancesKernelPfS_S_iii,@function
        .size           _Z22computeDistancesKernelPfS_S_iii,(.L_x_155 - _Z22computeDistancesKernelPfS_S_iii)
        .other          _Z22computeDistancesKernelPfS_S_iii,@"STO_CUDA_ENTRY STV_DEFAULT"
_Z22computeDistancesKernelPfS_S_iii:
[----:B------:R-:W-:Y:S01]  /*0000*/  LDC R1, c[0x0][0x37c] ;  /* 0x0000df00ff017b82 */ /* 0x000fe20000000800 */
[----:B------:R-:W0:Y:S07]  /*0010*/  S2R R3, SR_TID.X ;  /* 0x0000000000037919 */ /* 0x000e2e0000002100 */
[----:B------:R-:W0:Y:S01]  /*0020*/  S2UR UR4, SR_CTAID.X ;  /* 0x00000000000479c3 */ /* 0x000e220000002500 */
[----:B------:R-:W1:Y:S07]  /*0030*/  LDCU UR5, c[0x0][0x398] ;  /* 0x00007300ff0577ac */ /* 0x000e6e0008000800 */
[----:B------:R-:W0:Y:S08]  /*0040*/  LDC R0, c[0x0][0x360] ;  /* 0x0000d800ff007b82 */ /* 0x000e300000000800 */
[----:B------:R-:W2:Y:S01]  /*0050*/  LDC R9, c[0x0][0x3a0] ;  /* 0x0000e800ff097b82 */ /* 0x000ea20000000800 */
[----:B0-----:R-:W-:Y:S01]  /*0060*/  IMAD R0, R0, UR4, R3 ;  /* 0x0000000400007c24 */ /* 0x001fe2000f8e0203 */
[----:B--2---:R-:W-:-:S04]  /*0070*/  ISETP.GE.AND P0, PT, R9, 0x1, PT ;  /* 0x000000010900780c */ /* 0x004fc80003f06270 */
[----:B-1----:R-:W-:-:S13]  /*0080*/  ISETP.GE.OR P0, PT, R0, UR5, !P0 ;  /* 0x0000000500007c0c */ /* 0x002fda000c706670 */
[----:B------:R-:W-:Y:S05]  /*0090*/  @P0 EXIT ;  /* 0x000000000000094d */ /* 0x000fea0003800000 */
[----:B------:R-:W0:Y:S01]  /*00a0*/  LDC R5, c[0x0][0x39c] ;  /* 0x0000e700ff057b82 */ /* 0x000e220000000800 */
[----:B------:R-:W1:Y:S01]  /*00b0*/  LDCU.64 UR6, c[0x0][0x358] ;  /* 0x00006b00ff0677ac */ /* 0x000e620008000a00 */
[----:B0-----:R-:W-:-:S13]  /*00c0*/  ISETP.GE.AND P0, PT, R5, 0x1, PT ;  /* 0x000000010500780c */ /* 0x001fda0003f06270 */
[----:B-1----:R-:W-:Y:S05]  /*00d0*/  @!P0 BRA `(.L_x_138) ;  /* 0x0000000800608947 */ /* 0x002fea0003800000 */
[----:B------:R-:W0:Y:S01]  /*00e0*/  LDCU.64 UR4, c[0x0][0x380] ;  /* 0x00007000ff0477ac */ /* 0x000e220008000a00 */
[C---:B------:R-:W-:Y:S01]  /*00f0*/  LOP3.LUT R3, R5.reuse, 0x7, RZ, 0xc0, !PT ;  /* 0x0000000705037812 */ /* 0x040fe200078ec0ff */
[----:B------:R-:W-:Y:S01]  /*0100*/  HFMA2 R7, -RZ, RZ, 0, 0 ;  /* 0x00000000ff077431 */ /* 0x000fe200000001ff */
[C---:B------:R-:W-:Y:S01]  /*0110*/  LOP3.LUT R4, R5.reuse, 0x7ffffff8, RZ, 0xc0, !PT ;  /* 0x7ffffff805047812 */ /* 0x040fe200078ec0ff */
[----:B------:R-:W-:Y:S01]  /*0120*/  IMAD R2, R0, R5, RZ ;  /* 0x0000000500027224 */ /* 0x000fe200078e02ff */
[----:B------:R-:W-:Y:S02]  /*0130*/  LOP3.LUT R5, R5, 0x3, RZ, 0xc0, !PT ;  /* 0x0000000305057812 */ /* 0x000fe400078ec0ff */
[----:B------:R-:W-:Y:S02]  /*0140*/  IADD3 R6, PT, PT, R3, -0x1, RZ ;  /* 0xffffffff03067810 */ /* 0x000fe40007ffe0ff */
[----:B------:R-:W-:Y:S01]  /*0150*/  IADD3 R8, PT, PT, -R4, RZ, RZ ;  /* 0x000000ff04087210 */ /* 0x000fe20007ffe1ff */
[----:B0-----:R-:W-:-:S04]  /*0160*/  UIADD3 UR4, UP0, UPT, UR4, 0x10, URZ ;  /* 0x0000001004047890 */ /* 0x001fc8000ff1e0ff */
[----:B------:R-:W-:-:S12]  /*0170*/  UIADD3.X UR5, UPT, UPT, URZ, UR5, URZ, UP0, !UPT ;  /* 0x00000005ff057290 */ /* 0x000fd800087fe4ff */
.L_x_146:
[----:B0-----:R-:W0:Y:S01]  /*0180*/  LDC R22, c[0x0][0x39c] ;  /* 0x0000e700ff167b82 */ /* 0x001e220000000800 */
[----:B------:R-:W-:Y:S02]  /*0190*/  CS2R R20, SRZ ;  /* 0x0000000000147805 */ /* 0x000fe4000001ff00 */
[----:B0-----:R-:W-:Y:S01]  /*01a0*/  ISETP.GE.U32.AND P0, PT, R22, 0x8, PT ;  /* 0x000000081600780c */ /* 0x001fe20003f06070 */
[----:B------:R-:W-:-:S12]  /*01b0*/  IMAD R9, R7, R22, RZ ;  /* 0x0000001607097224 */ /* 0x000fd800078e02ff */
[----:B------:R-:W-:Y:S05]  /*01c0*/  @!P0 BRA `(.L_x_139) ;  /* 0x0000000000c48947 */ /* 0x000fea0003800000 */
[----:B------:R-:W0:Y:S01]  /*01d0*/  LDC.64 R10, c[0x0][0x388] ;  /* 0x0000e200ff0a7b82 */ /* 0x000e220000000a00 */
[----:B------:R-:W-:Y:S02]  /*01e0*/  MOV R21, RZ ;  /* 0x000000ff00157202 */ /* 0x000fe40000000f00 */
[----:B------:R-:W-:Y:S02]  /*01f0*/  MOV R15, R2 ;  /* 0x00000002000f7202 */ /* 0x000fe40000000f00 */
[----:B------:R-:W-:Y:S01]  /*0200*/  MOV R14, R8 ;  /* 0x00000008000e7202 */ /* 0x000fe20000000f00 */
[----:B0-----:R-:W-:-:S03]  /*0210*/  IMAD.WIDE.U32 R10, R9, 0x4, R10 ;  /* 0x00000004090a7825 */ /* 0x001fc600078e000a */
[----:B------:R-:W-:-:S05]  /*0220*/  IADD3 R12, P0, PT, R10, 0x10, RZ ;  /* 0x000000100a0c7810 */ /* 0x000fca0007f1e0ff */
[----:B------:R-:W-:-:S08]  /*0230*/  IMAD.X R13, RZ, RZ, R11, P0 ;  /* 0x000000ffff0d7224 */ /* 0x000fd000000e060b */
.L_x_140:
[----:B------:R-:W-:Y:S01]  /*0240*/  MOV R10, UR4 ;  /* 0x00000004000a7c02 */ /* 0x000fe20008000f00 */
[----:B------:R-:W2:Y:S01]  /*0250*/  LDG.E R17, desc[UR6][R12.64+-0x10] ;  /* 0xfffff0060c117981 */ /* 0x000ea2000c1e1900 */
[----:B------:R-:W-:-:S03]  /*0260*/  MOV R11, UR5 ;  /* 0x00000005000b7c02 */ /* 0x000fc60008000f00 */
[----:B------:R-:W3:Y:S01]  /*0270*/  LDG.E R25, desc[UR6][R12.64+-0xc] ;  /* 0xfffff4060c197981 */ /* 0x000ee2000c1e1900 */
[----:B------:R-:W-:-:S03]  /*0280*/  IMAD.WIDE R10, R15, 0x4, R10 ;  /* 0x000000040f0a7825 */ /* 0x000fc600078e020a */
[----:B------:R-:W4:Y:S04]  /*0290*/  LDG.E R19, desc[UR6][R12.64+-0x8] ;  /* 0xfffff8060c137981 */ /* 0x000f28000c1e1900 */
[----:B------:R-:W2:Y:S04]  /*02a0*/  LDG.E R16, desc[UR6][R10.64+-0x10] ;  /* 0xfffff0060a107981 */ /* 0x000ea8000c1e1900 */
[----:B------:R-:W3:Y:S04]  /*02b0*/  LDG.E R24, desc[UR6][R10.64+-0xc] ;  /* 0xfffff4060a187981 */ /* 0x000ee8000c1e1900 */
[----:B------:R-:W4:Y:S04]  /*02c0*/  LDG.E R18, desc[UR6][R10.64+-0x8] ;  /* 0xfffff8060a127981 */ /* 0x000f28000c1e1900 */
[----:B------:R-:W5:Y:S04]  /*02d0*/  LDG.E R27, desc[UR6][R10.64+0xc] ;  /* 0x00000c060a1b7981 */ /* 0x000f68000c1e1900 */
[----:B------:R-:W5:Y:S01]  /*02e0*/  LDG.E R26, desc[UR6][R12.64+0xc] ;  /* 0x00000c060c1a7981 */ /* 0x000f62000c1e1900 */
[----:B--2---:R-:W-:-:S03]  /*02f0*/  FADD R20, R16, -R17 ;  /* 0x8000001110147221 */ /* 0x004fc60000000000 */
[----:B------:R-:W2:Y:S01]  /*0300*/  LDG.E R16, desc[UR6][R12.64+-0x4] ;  /* 0xfffffc060c107981 */ /* 0x000ea2000c1e1900 */
[----:B---3--:R-:W-:-:S03]  /*0310*/  FADD R24, R24, -R25 ;  /* 0x8000001918187221 */ /* 0x008fc60000000000 */
[----:B------:R-:W2:Y:S01]  /*0320*/  LDG.E R17, desc[UR6][R10.64+-0x4] ;  /* 0xfffffc060a117981 */ /* 0x000ea2000c1e1900 */
[----:B------:R-:W-:-:S03]  /*0330*/  FFMA R23, R20, R20, R21 ;  /* 0x0000001414177223 */ /* 0x000fc60000000015 */
[----:B------:R-:W3:Y:S01]  /*0340*/  LDG.E R20, desc[UR6][R12.64] ;  /* 0x000000060c147981 */ /* 0x000ee2000c1e1900 */
[----:B------:R-:W-:-:S03]  /*0350*/  FFMA R23, R24, R24, R23 ;  /* 0x0000001818177223 */ /* 0x000fc60000000017 */
[----:B------:R-:W3:Y:S01]  /*0360*/  LDG.E R21, desc[UR6][R10.64] ;  /* 0x000000060a157981 */ /* 0x000ee2000c1e1900 */
[----:B----4-:R-:W-:-:S03]  /*0370*/  FADD R28, R18, -R19 ;  /* 0x80000013121c7221 */ /* 0x010fc60000000000 */
[----:B------:R-:W4:Y:S04]  /*0380*/  LDG.E R24, desc[UR6][R12.64+0x4] ;  /* 0x000004060c187981 */ /* 0x000f28000c1e1900 */
[----:B------:R-:W4:Y:S04]  /*0390*/  LDG.E R25, desc[UR6][R10.64+0x4] ;  /* 0x000004060a197981 */ /* 0x000f28000c1e1900 */
[----:B------:R0:W4:Y:S04]  /*03a0*/  LDG.E R18, desc[UR6][R12.64+0x8] ;  /* 0x000008060c127981 */ /* 0x000128000c1e1900 */
[----:B------:R-:W4:Y:S01]  /*03b0*/  LDG.E R19, desc[UR6][R10.64+0x8] ;  /* 0x000008060a137981 */ /* 0x000f22000c1e1900 */
[----:B------:R-:W-:Y:S01]  /*03c0*/  FFMA R23, R28, R28, R23 ;  /* 0x0000001c1c177223 */ /* 0x000fe20000000017 */
[----:B------:R-:W-:-:S04]  /*03d0*/  IADD3 R14, PT, PT, R14, 0x8, RZ ;  /* 0x000000080e0e7810 */ /* 0x000fc80007ffe0ff */
[----:B------:R-:W-:Y:S01]  /*03e0*/  ISETP.NE.AND P0, PT, R14, RZ, PT ;  /* 0x000000ff0e00720c */ /* 0x000fe20003f05270 */
[----:B-----5:R-:W-:Y:S01]  /*03f0*/  FADD R26, R27, -R26 ;  /* 0x8000001a1b1a7221 */ /* 0x020fe20000000000 */
[----:B0-----:R-:W-:Y:S02]  /*0400*/  IADD3 R12, P1, PT, R12, 0x20, RZ ;  /* 0x000000200c0c7810 */ /* 0x001fe40007f3e0ff */
[----:B------:R-:W-:-:S03]  /*0410*/  IADD3 R15, PT, PT, R15, 0x8, RZ ;  /* 0x000000080f0f7810 */ /* 0x000fc60007ffe0ff */
[----:B------:R-:W-:Y:S02]  /*0420*/  IMAD.X R13, RZ, RZ, R13, P1 ;  /* 0x000000ffff0d7224 */ /* 0x000fe400008e060d */
[----:B--2---:R-:W-:-:S04]  /*0430*/  FADD R16, R17, -R16 ;  /* 0x8000001011107221 */ /* 0x004fc80000000000 */
[----:B------:R-:W-:Y:S01]  /*0440*/  FFMA R23, R16, R16, R23 ;  /* 0x0000001010177223 */ /* 0x000fe20000000017 */
[----:B---3--:R-:W-:-:S04]  /*0450*/  FADD R20, R21, -R20 ;  /* 0x8000001415147221 */ /* 0x008fc80000000000 */
[----:B------:R-:W-:Y:S01]  /*0460*/  FFMA R23, R20, R20, R23 ;  /* 0x0000001414177223 */ /* 0x000fe20000000017 */
[----:B----4-:R-:W-:-:S04]  /*0470*/  FADD R24, R25, -R24 ;  /* 0x8000001819187221 */ /* 0x010fc80000000000 */
[----:B------:R-:W-:Y:S01]  /*0480*/  FFMA R23, R24, R24, R23 ;  /* 0x0000001818177223 */ /* 0x000fe20000000017 */
[----:B------:R-:W-:-:S04]  /*0490*/  FADD R18, R19, -R18 ;  /* 0x8000001213127221 */ /* 0x000fc80000000000 */
[----:B------:R-:W-:-:S04]  /*04a0*/  FFMA R23, R18, R18, R23 ;  /* 0x0000001212177223 */ /* 0x000fc80000000017 */
[----:B------:R-:W-:Y:S01]  /*04b0*/  FFMA R21, R26, R26, R23 ;  /* 0x0000001a1a157223 */ /* 0x000fe20000000017 */
[----:B------:R-:W-:Y:S06]  /*04c0*/  @P0 BRA `(.L_x_140) ;  /* 0xfffffffc005c0947 */ /* 0x000fec000383ffff */
[----:B------:R-:W-:-:S07]  /*04d0*/  MOV R20, R4 ;  /* 0x0000000400147202 */ /* 0x000fce0000000f00 */
.L_x_139:
[----:B------:R-:W-:-:S13]  /*04e0*/  ISETP.NE.AND P0, PT, R3, RZ, PT ;  /* 0x000000ff0300720c */ /* 0x000fda0003f05270 */
[----:B------:R-:W-:Y:S05]  /*04f0*/  @!P0 BRA `(.L_x_141) ;  /* 0x0000000400008947 */ /* 0x000fea0003800000 */
[----:B------:R-:W-:Y:S02]  /*0500*/  ISETP.GE.U32.AND P1, PT, R6, 0x3, PT ;  /* 0x000000030600780c */ /* 0x000fe40003f26070 */
[----:B------:R-:W-:-:S11]  /*0510*/  ISETP.NE.AND P0, PT, R5, RZ, PT ;  /* 0x000000ff0500720c */ /* 0x000fd60003f05270 */
[----:B------:R-:W-:Y:S05]  /*0520*/  @!P1 BRA `(.L_x_142) ;  /* 0x0000000000709947 */ /* 0x000fea0003800000 */
[----:B------:R-:W0:Y:S01]  /*0530*/  LDC.64 R14, c[0x0][0x380] ;  /* 0x0000e000ff0e7b82 */ /* 0x000e220000000a00 */
[-C--:B------:R-:W-:Y:S02]  /*0540*/  IADD3 R17, PT, PT, R2, R20.reuse, RZ ;  /* 0x0000001402117210 */ /* 0x080fe40007ffe0ff */
[CC--:B------:R-:W-:Y:S02]  /*0550*/  IADD3 R19, PT, PT, R9.reuse, R20.reuse, RZ ;  /* 0x0000001409137210 */ /* 0x0c0fe40007ffe0ff */
[----:B------:R-:W-:-:S03]  /*0560*/  IADD3 R16, P1, PT, R9, R20, RZ ;  /* 0x0000001409107210 */ /* 0x000fc60007f3e0ff */
[----:B------:R-:W1:Y:S08]  /*0570*/  LDC.64 R12, c[0x0][0x388] ;  /* 0x0000e200ff0c7b82 */ /* 0x000e700000000a00 */
[----:B------:R-:W2:Y:S01]  /*0580*/  LDC.64 R10, c[0x0][0x388] ;  /* 0x0000e200ff0a7b82 */ /* 0x000ea20000000a00 */
[----:B0-----:R-:W-:-:S04]  /*0590*/  IMAD.WIDE R14, R17, 0x4, R14 ;  /* 0x00000004110e7825 */ /* 0x001fc800078e020e */
[----:B------:R-:W-:Y:S01]  /*05a0*/  IMAD.X R17, RZ, RZ, RZ, P1 ;  /* 0x000000ffff117224 */ /* 0x000fe200008e06ff */
[----:B------:R-:W3:Y:S01]  /*05b0*/  LDG.E R23, desc[UR6][R14.64+0xc] ;  /* 0x00000c060e177981 */ /* 0x000ee2000c1e1900 */
[----:B-1----:R-:W-:-:S03]  /*05c0*/  IMAD.WIDE.U32 R12, R19, 0x4, R12 ;  /* 0x00000004130c7825 */ /* 0x002fc600078e000c */
[----:B------:R-:W4:Y:S04]  /*05d0*/  LDG.E R19, desc[UR6][R14.64+0x8] ;  /* 0x000008060e137981 */ /* 0x000f28000c1e1900 */
[----:B------:R-:W5:Y:S01]  /*05e0*/  LDG.E R13, desc[UR6][R12.64] ;  /* 0x000000060c0d7981 */ /* 0x000f62000c1e1900 */
[----:B--2---:R-:W-:-:S04]  /*05f0*/  LEA R10, P1, R16, R10, 0x2 ;  /* 0x0000000a100a7211 */ /* 0x004fc800078210ff */
[----:B------:R-:W-:Y:S02]  /*0600*/  LEA.HI.X R11, R16, R11, R17, 0x2, P1 ;  /* 0x0000000b100b7211 */ /* 0x000fe400008f1411 */
[----:B------:R-:W5:Y:S04]  /*0610*/  LDG.E R16, desc[UR6][R14.64] ;  /* 0x000000060e107981 */ /* 0x000f68000c1e1900 */
[----:B------:R-:W2:Y:S04]  /*0620*/  LDG.E R17, desc[UR6][R14.64+0x4] ;  /* 0x000004060e117981 */ /* 0x000ea8000c1e1900 */
[----:B------:R-:W2:Y:S04]  /*0630*/  LDG.E R18, desc[UR6][R10.64+0x4] ;  /* 0x000004060a127981 */ /* 0x000ea8000c1e1900 */
[----:B------:R-:W4:Y:S04]  /*0640*/  LDG.E R24, desc[UR6][R10.64+0x8] ;  /* 0x000008060a187981 */ /* 0x000f28000c1e1900 */
[----:B------:R-:W3:Y:S01]  /*0650*/  LDG.E R26, desc[UR6][R10.64+0xc] ;  /* 0x00000c060a1a7981 */ /* 0x000ee2000c1e1900 */
[----:B------:R-:W-:Y:S01]  /*0660*/  IADD3 R20, PT, PT, R20, 0x4, RZ ;  /* 0x0000000414147810 */ /* 0x000fe20007ffe0ff */
[----:B-----5:R-:W-:-:S04]  /*0670*/  FADD R16, R16, -R13 ;  /* 0x8000000d10107221 */ /* 0x020fc80000000000 */
[----:B------:R-:W-:Y:S01]  /*0680*/  FFMA R16, R16, R16, R21 ;  /* 0x0000001010107223 */ /* 0x000fe20000000015 */
[----:B--2---:R-:W-:-:S04]  /*0690*/  FADD R17, R17, -R18 ;  /* 0x8000001211117221 */ /* 0x004fc80000000000 */
[----:B------:R-:W-:Y:S01]  /*06a0*/  FFMA R16, R17, R17, R16 ;  /* 0x0000001111107223 */ /* 0x000fe20000000010 */
[----:B----4-:R-:W-:Y:S01]  /*06b0*/  FADD R19, R19, -R24 ;  /* 0x8000001813137221 */ /* 0x010fe20000000000 */
[----:B---3--:R-:W-:-:S03]  /*06c0*/  FADD R23, R23, -R26 ;  /* 0x8000001a17177221 */ /* 0x008fc60000000000 */
[----:B------:R-:W-:-:S04]  /*06d0*/  FFMA R16, R19, R19, R16 ;  /* 0x0000001313107223 */ /* 0x000fc80000000010 */
[----:B------:R-:W-:-:S07]  /*06e0*/  FFMA R21, R23, R23, R16 ;  /* 0x0000001717157223 */ /* 0x000fce0000000010 */
.L_x_142:
[----:B------:R-:W-:Y:S05]  /*06f0*/  @!P0 BRA `(.L_x_141) ;  /* 0x0000000000808947 */ /* 0x000fea0003800000 */
[----:B------:R-:W-:Y:S01]  /*0700*/  ISETP.NE.AND P1, PT, R5, 0x1, PT ;  /* 0x000000010500780c */ /* 0x000fe20003f25270 */
[----:B------:R-:W0:Y:S01]  /*0710*/  LDC.64 R12, c[0x0][0x388] ;  /* 0x0000e200ff0c7b82 */ /* 0x000e220000000a00 */
[----:B------:R-:W-:-:S07]  /*0720*/  LOP3.LUT P0, RZ, R22, 0x1, RZ, 0xc0, !PT ;  /* 0x0000000116ff7812 */ /* 0x000fce000780c0ff */
[----:B------:R-:W1:Y:S04]  /*0730*/  LDC.64 R14, c[0x0][0x380] ;  /* 0x0000e000ff0e7b82 */ /* 0x000e680000000a00 */
[CC--:B------:R-:W-:Y:S02]  /*0740*/  @P1 IADD3 R23, P2, PT, R9.reuse, R20.reuse, RZ ;  /* 0x0000001409171210 */ /* 0x0c0fe40007f5e0ff */
[----:B------:R-:W-:Y:S02]  /*0750*/  @P1 IADD3 R25, PT, PT, R9, R20, RZ ;  /* 0x0000001409191210 */ /* 0x000fe40007ffe0ff */
[----:B------:R-:W2:Y:S01]  /*0760*/  @P1 LDC.64 R10, c[0x0][0x388] ;  /* 0x0000e200ff0a1b82 */ /* 0x000ea20000000a00 */
[----:B------:R-:W-:-:S07]  /*0770*/  @P1 IADD3.X R22, PT, PT, RZ, RZ, RZ, P2, !PT ;  /* 0x000000ffff161210 */ /* 0x000fce00017fe4ff */
[----:B------:R-:W3:Y:S01]  /*0780*/  LDC.64 R16, c[0x0][0x380] ;  /* 0x0000e000ff107b82 */ /* 0x000ee20000000a00 */
[----:B0-----:R-:W-:-:S06]  /*0790*/  @P1 IMAD.WIDE.U32 R12, R25, 0x4, R12 ;  /* 0x00000004190c1825 */ /* 0x001fcc00078e000c */
[----:B------:R-:W4:Y:S01]  /*07a0*/  @P1 LDG.E R13, desc[UR6][R12.64] ;  /* 0x000000060c0d1981 */ /* 0x000f22000c1e1900 */
[----:B------:R-:W0:Y:S01]  /*07b0*/  LDC.64 R18, c[0x0][0x388] ;  /* 0x0000e200ff127b82 */ /* 0x000e220000000a00 */
[----:B--2---:R-:W-:-:S04]  /*07c0*/  @P1 LEA R10, P2, R23, R10, 0x2 ;  /* 0x0000000a170a1211 */ /* 0x004fc800078410ff */
[----:B------:R-:W-:Y:S02]  /*07d0*/  @P1 LEA.HI.X R11, R23, R11, R22, 0x2, P2 ;  /* 0x0000000b170b1211 */ /* 0x000fe400010f1416 */
[----:B------:R-:W-:Y:S02]  /*07e0*/  @P1 IADD3 R23, PT, PT, R2, R20, RZ ;  /* 0x0000001402171210 */ /* 0x000fe40007ffe0ff */
[----:B------:R-:W-:Y:S01]  /*07f0*/  @P1 IADD3 R20, PT, PT, R20, 0x2, RZ ;  /* 0x0000000214141810 */ /* 0x000fe20007ffe0ff */
[----:B------:R-:W2:Y:S02]  /*0800*/  @P1 LDG.E R10, desc[UR6][R10.64+0x4] ;  /* 0x000004060a0a1981 */ /* 0x000ea4000c1e1900 */
[----:B-1----:R-:W-:-:S04]  /*0810*/  @P1 IMAD.WIDE R14, R23, 0x4, R14 ;  /* 0x00000004170e1825 */ /* 0x002fc800078e020e */
[----:B------:R-:W-:Y:S01]  /*0820*/  @P0 IMAD.IADD R23, R9, 0x1, R20 ;  /* 0x0000000109170824 */ /* 0x000fe200078e0214 */
[----:B------:R-:W-:Y:S02]  /*0830*/  @P0 IADD3 R9, PT, PT, R2, R20, RZ ;  /* 0x0000001402090210 */ /* 0x000fe40007ffe0ff */
[----:B------:R-:W4:Y:S01]  /*0840*/  @P1 LDG.E R20, desc[UR6][R14.64] ;  /* 0x000000060e141981 */ /* 0x000f22000c1e1900 */
[----:B0-----:R-:W-:-:S04]  /*0850*/  @P0 IMAD.WIDE.U32 R18, R23, 0x4, R18 ;  /* 0x0000000417120825 */ /* 0x001fc800078e0012 */
[----:B---3--:R-:W-:Y:S02]  /*0860*/  @P0 IMAD.WIDE R16, R9, 0x4, R16 ;  /* 0x0000000409100825 */ /* 0x008fe400078e0210 */
[----:B------:R-:W2:Y:S04]  /*0870*/  @P1 LDG.E R9, desc[UR6][R14.64+0x4] ;  /* 0x000004060e091981 */ /* 0x000ea8000c1e1900 */
[----:B------:R-:W3:Y:S04]  /*0880*/  @P0 LDG.E R16, desc[UR6][R16.64] ;  /* 0x0000000610100981 */ /* 0x000ee8000c1e1900 */
[----:B------:R-:W3:Y:S01]  /*0890*/  @P0 LDG.E R19, desc[UR6][R18.64] ;  /* 0x0000000612130981 */ /* 0x000ee2000c1e1900 */
[----:B----4-:R-:W-:-:S04]  /*08a0*/  @P1 FADD R20, R20, -R13 ;  /* 0x8000000d14141221 */ /* 0x010fc80000000000 */
[----:B------:R-:W-:Y:S01]  /*08b0*/  @P1 FFMA R20, R20, R20, R21 ;  /* 0x0000001414141223 */ /* 0x000fe20000000015 */
[----:B--2---:R-:W-:-:S04]  /*08c0*/  @P1 FADD R9, R9, -R10 ;  /* 0x8000000a09091221 */ /* 0x004fc80000000000 */
[----:B------:R-:W-:Y:S01]  /*08d0*/  @P1 FFMA R21, R9, R9, R20 ;  /* 0x0000000909151223 */ /* 0x000fe20000000014 */
[----:B---3--:R-:W-:-:S04]  /*08e0*/  @P0 FADD R10, R16, -R19 ;  /* 0x80000013100a0221 */ /* 0x008fc80000000000 */
[----:B------:R-:W-:-:S07]  /*08f0*/  @P0 FFMA R21, R10, R10, R21 ;  /* 0x0000000a0a150223 */ /* 0x000fce0000000015 */
.L_x_141:
[----:B------:R-:W-:Y:S01]  /*0900*/  IADD3 R9, PT, PT, R21, -0xd000000, RZ ;  /* 0xf300000015097810 */ /* 0x000fe20007ffe0ff */
[----:B------:R0:W1:Y:S01]  /*0910*/  MUFU.RSQ R12, R21 ;  /* 0x00000015000c7308 */ /* 0x0000620000001400 */
[----:B------:R-:W-:Y:S02]  /*0920*/  BSSY.RECONVERGENT B0, `(.L_x_143) ;  /* 0x000000a000007945 */ /* 0x000fe40003800200 */
[----:B------:R-:W-:-:S13]  /*0930*/  ISETP.GT.U32.AND P0, PT, R9, 0x727fffff, PT ;  /* 0x727fffff0900780c */ /* 0x000fda0003f04070 */
[----:B0-----:R-:W-:Y:S05]  /*0940*/  @!P0 BRA `(.L_x_144) ;  /* 0x00000000000c8947 */ /* 0x001fea0003800000 */
[----:B------:R-:W-:-:S07]  /*0950*/  MOV R14, 0x970 ;  /* 0x00000970000e7802 */ /* 0x000fce0000000f00 */
[----:B-1----:R-:W-:Y:S05]  /*0960*/  CALL.REL.NOINC `($__internal_1_$__cuda_sm20_sqrt_rn_f32_slowpath) ;  /* 0x0000000400047944 */ /* 0x002fea0003c00000 */
[----:B------:R-:W-:Y:S05]  /*0970*/  BRA `(.L_x_145) ;  /* 0x0000000000107947 */ /* 0x000fea0003800000 */
.L_x_144:
[C---:B-1----:R-:W-:Y:S01]  /*0980*/  FMUL.FTZ R10, R12.reuse, R21 ;  /* 0x000000150c0a7220 */ /* 0x042fe20000410000 */
[----:B------:R-:W-:-:S03]  /*0990*/  FMUL.FTZ R11, R12, 0.5 ;  /* 0x3f0000000c0b7820 */ /* 0x000fc60000410000 */
[----:B------:R-:W-:-:S04]  /*09a0*/  FFMA R9, -R10, R10, R21 ;  /* 0x0000000a0a097223 */ /* 0x000fc80000000115 */
[----:B------:R-:W-:-:S07]  /*09b0*/  FFMA R9, R9, R11, R10 ;  /* 0x0000000b09097223 */ /* 0x000fce000000000a */
.L_x_145:
[----:B------:R-:W-:Y:S05]  /*09c0*/  BSYNC.RECONVERGENT B0 ;  /* 0x0000000000007941 */ /* 0x000fea0003800200 */
.L_x_143:
[----:B------:R-:W0:Y:S01]  /*09d0*/  LDCU UR8, c[0x0][0x3a0] ;  /* 0x00007400ff0877ac */ /* 0x000e220008000800 */
[----:B------:R-:W1:Y:S01]  /*09e0*/  LDC.64 R10, c[0x0][0x390] ;  /* 0x0000e400ff0a7b82 */ /* 0x000e620000000a00 */
[----:B0-----:R-:W-:Y:S01]  /*09f0*/  IMAD R13, R0, UR8, R7 ;  /* 0x00000008000d7c24 */ /* 0x001fe2000f8e0207 */
[----:B------:R-:W-:-:S04]  /*0a00*/  IADD3 R7, PT, PT, R7, 0x1, RZ ;  /* 0x0000000107077810 */ /* 0x000fc80007ffe0ff */
[----:B------:R-:W-:Y:S01]  /*0a10*/  ISETP.NE.AND P0, PT, R7, UR8, PT ;  /* 0x0000000807007c0c */ /* 0x000fe2000bf05270 */
[----:B-1----:R-:W-:-:S05]  /*0a20*/  IMAD.WIDE R10, R13, 0x4, R10 ;  /* 0x000000040d0a7825 */ /* 0x002fca00078e020a */
[----:B------:R0:W-:Y:S07]  /*0a30*/  STG.E desc[UR6][R10.64], R9 ;  /* 0x000000090a007986 */ /* 0x0001ee000c101906 */
[----:B------:R-:W-:Y:S05]  /*0a40*/  @!P0 EXIT ;  /* 0x000000000000894d */ /* 0x000fea0003800000 */
[----:B------:R-:W-:Y:S05]  /*0a50*/  BRA `(.L_x_146) ;  /* 0xfffffff400c87947 */ /* 0x000fea000383ffff */
.L_x_138:
[C---:B------:R-:W-:Y:S01]  /*0a60*/  ISETP.GE.U32.AND P0, PT, R9.reuse, 0x8, PT ;  /* 0x000000080900780c */ /* 0x040fe20003f06070 */
[----:B------:R-:W-:Y:S01]  /*0a70*/  HFMA2 R7, -RZ, RZ, 0, 0 ;  /* 0x00000000ff077431 */ /* 0x000fe200000001ff */
[----:B------:R-:W-:-:S04]  /*0a80*/  LOP3.LUT R6, R9, 0x7, RZ, 0xc0, !PT ;  /* 0x0000000709067812 */ /* 0x000fc800078ec0ff */
[----:B------:R-:W-:-:S07]  /*0a90*/  ISETP.NE.AND P1, PT, R6, RZ, PT ;  /* 0x000000ff0600720c */ /* 0x000fce0003f25270 */
[----:B------:R-:W-:Y:S06]  /*0aa0*/  @!P0 BRA `(.L_x_147) ;  /* 0x0000000000408947 */ /* 0x000fec0003800000 */
[----:B------:R-:W0:Y:S01]  /*0ab0*/  LDC.64 R4, c[0x0][0x390] ;  /* 0x0000e400ff047b82 */ /* 0x000e220000000a00 */
[----:B------:R-:W-:Y:S01]  /*0ac0*/  LOP3.LUT R7, R9, 0x7ffffff8, RZ, 0xc0, !PT ;  /* 0x7ffffff809077812 */ /* 0x000fe200078ec0ff */
[----:B------:R-:W-:-:S06]  /*0ad0*/  UMOV UR4, URZ ;  /* 0x000000ff00047c82 */ /* 0x000fcc0008000000 */
.L_x_148:
[----:B-1----:R-:W-:Y:S01]  /*0ae0*/  IMAD R3, R0, R9, UR4 ;  /* 0x0000000400037e24 */ /* 0x002fe2000f8e0209 */
[----:B------:R-:W-:-:S03]  /*0af0*/  UIADD3 UR4, UPT, UPT, UR4, 0x8, URZ ;  /* 0x0000000804047890 */ /* 0x000fc6000fffe0ff */
[----:B0-----:R-:W-:-:S03]  /*0b00*/  IMAD.WIDE R2, R3, 0x4, R4 ;  /* 0x0000000403027825 */ /* 0x001fc600078e0204 */
[----:B------:R-:W-:Y:S02]  /*0b10*/  ISETP.NE.AND P0, PT, R7, UR4, PT ;  /* 0x0000000407007c0c */ /* 0x000fe4000bf05270 */
[----:B------:R1:W-:Y:S04]  /*0b20*/  STG.E desc[UR6][R2.64], RZ ;  /* 0x000000ff02007986 */ /* 0x0003e8000c101906 */
[----:B------:R1:W-:Y:S04]  /*0b30*/  STG.E desc[UR6][R2.64+0x4], RZ ;  /* 0x000004ff02007986 */ /* 0x0003e8000c101906 */
[----:B------:R1:W-:Y:S04]  /*0b40*/  STG.E desc[UR6][R2.64+0x8], RZ ;  /* 0x000008ff02007986 */ /* 0x0003e8000c101906 */
[----:B------:R1:W-:Y:S04]  /*0b50*/  STG.E desc[UR6][R2.64+0xc], RZ ;  /* 0x00000cff02007986 */ /* 0x0003e8000c101906 */
[----:B------:R1:W-:Y:S04]  /*0b60*/  STG.E desc[UR6][R2.64+0x10], RZ ;  /* 0x000010ff02007986 */ /* 0x0003e8000c101906 */
[----:B------:R1:W-:Y:S04]  /*0b70*/  STG.E desc[UR6][R2.64+0x14], RZ ;  /* 0x000014ff02007986 */ /* 0x0003e8000c101906 */
[----:B------:R1:W-:Y:S04]  /*0b80*/  STG.E desc[UR6][R2.64+0x18], RZ ;  /* 0x000018ff02007986 */ /* 0x0003e8000c101906 */
[----:B------:R1:W-:Y:S01]  /*0b90*/  STG.E desc[UR6][R2.64+0x1c], RZ ;  /* 0x00001cff02007986 */ /* 0x0003e2000c101906 */
[----:B------:R-:W-:Y:S05]  /*0ba0*/  @P0 BRA `(.L_x_148) ;  /* 0xfffffffc00cc0947 */ /* 0x000fea000383ffff */
.L_x_147:
[----:B------:R-:W-:Y:S05]  /*0bb0*/  @!P1 EXIT ;  /* 0x000000000000994d */ /* 0x000fea0003800000 */
[----:B------:R-:W-:Y:S02]  /*0bc0*/  ISETP.GE.U32.AND P0, PT, R6, 0x4, PT ;  /* 0x000000040600780c */ /* 0x000fe40003f06070 */
[----:B------:R-:W-:-:S04]  /*0bd0*/  LOP3.LUT R4, R9, 0x3, RZ, 0xc0, !PT ;  /* 0x0000000309047812 */ /* 0x000fc800078ec0ff */
[----:B------:R-:W-:-:S07]  /*0be0*/  ISETP.NE.AND P1, PT, R4, RZ, PT ;  /* 0x000000ff0400720c */ /* 0x000fce0003f25270 */
[----:B------:R-:W-:Y:S06]  /*0bf0*/  @!P0 BRA `(.L_x_149) ;  /* 0x0000000000208947 */ /* 0x000fec0003800000 */
[----:B-1----:R-:W0:Y:S01]  /*0c00*/  LDC.64 R2, c[0x0][0x390] ;  /* 0x0000e400ff027b82 */ /* 0x002e220000000a00 */
[----:B------:R-:W-:Y:S01]  /*0c10*/  IMAD R5, R0, R9, R7 ;  /* 0x0000000900057224 */ /* 0x000fe200078e0207 */
[----:B------:R-:W-:-:S03]  /*0c20*/  IADD3 R7, PT, PT, R7, 0x4, RZ ;  /* 0x0000000407077810 */ /* 0x000fc60007ffe0ff */
[----:B0-----:R-:W-:-:S05]  /*0c30*/  IMAD.WIDE R2, R5, 0x4, R2 ;  /* 0x0000000405027825 */ /* 0x001fca00078e0202 */
[----:B------:R0:W-:Y:S04]  /*0c40*/  STG.E desc[UR6][R2.64], RZ ;  /* 0x000000ff02007986 */ /* 0x0001e8000c101906 */
[----:B------:R0:W-:Y:S04]  /*0c50*/  STG.E desc[UR6][R2.64+0x4], RZ ;  /* 0x000004ff02007986 */ /* 0x0001e8000c101906 */
[----:B------:R0:W-:Y:S04]  /*0c60*/  STG.E desc[UR6][R2.64+0x8], RZ ;  /* 0x000008ff02007986 */ /* 0x0001e8000c101906 */
[----:B------:R0:W-:Y:S02]  /*0c70*/  STG.E desc[UR6][R2.64+0xc], RZ ;  /* 0x00000cff02007986 */ /* 0x0001e4000c101906 */
.L_x_149:
[----:B------:R-:W-:Y:S05]  /*0c80*/  @!P1 EXIT ;  /* 0x000000000000994d */ /* 0x000fea0003800000 */
[----:B------:R-:W-:Y:S02]  /*0c90*/  ISETP.NE.AND P0, PT, R4, 0x1, PT ;  /* 0x000000010400780c */ /* 0x000fe40003f05270 */
[----:B------:R-:W-:-:S04]  /*0ca0*/  LOP3.LUT R4, R9, 0x1, RZ, 0xc0, !PT ;  /* 0x0000000109047812 */ /* 0x000fc800078ec0ff */
[----:B------:R-:W-:-:S07]  /*0cb0*/  ISETP.NE.U32.AND P1, PT, R4, 0x1, PT ;  /* 0x000000010400780c */ /* 0x000fce0003f25070 */
[----:B01----:R-:W0:Y:S01]  /*0cc0*/  @P0 LDC.64 R2, c[0x0][0x390] ;  /* 0x0000e400ff020b82 */ /* 0x003e220000000a00 */
[----:B------:R-:W-:-:S04]  /*0cd0*/  @P0 IMAD R5, R0, R9, R7 ;  /* 0x0000000900050224 */ /* 0x000fc800078e0207 */
[----:B0-----:R-:W-:-:S05]  /*0ce0*/  @P0 IMAD.WIDE R2, R5, 0x4, R2 ;  /* 0x0000000405020825 */ /* 0x001fca00078e0202 */
[----:B------:R0:W-:Y:S04]  /*0cf0*/  @P0 STG.E desc[UR6][R2.64], RZ ;  /* 0x000000ff02000986 */ /* 0x0001e8000c101906 */
[----:B------:R0:W-:Y:S01]  /*0d00*/  @P0 STG.E desc[UR6][R2.64+0x4], RZ ;  /* 0x000004ff02000986 */ /* 0x0001e2000c101906 */
[----:B------:R-:W-:Y:S05]  /*0d10*/  @P1 EXIT ;  /* 0x000000000000194d */ /* 0x000fea0003800000 */
[----:B0-----:R-:W0:Y:S01]  /*0d20*/  LDC.64 R2, c[0x0][0x390] ;  /* 0x0000e400ff027b82 */ /* 0x001e220000000a00 */
[----:B------:R-:W-:-:S04]  /*0d30*/  @P0 VIADD R7, R7, 0x2 ;  /* 0x0000000207070836 */ /* 0x000fc80000000000 */
[----:B------:R-:W-:-:S04]  /*0d40*/  IMAD R7, R0, R9, R7 ;  /* 0x0000000900077224 */ /* 0x000fc800078e0207 */
[----:B0-----:R-:W-:-:S05]  /*0d50*/  IMAD.WIDE R2, R7, 0x4, R2 ;  /* 0x0000000407027825 */ /* 0x001fca00078e0202 */
[----:B------:R-:W-:Y:S01]  /*0d60*/  STG.E desc[UR6][R2.64], RZ ;  /* 0x000000ff02007986 */ /* 0x000fe2000c101906 */
[----:B------:R-:W-:Y:S05]  /*0d70*/  EXIT ;  /* 0x000000000000794d */ /* 0x000fea0003800000 */
        .weak           $__internal_1_$__cuda_sm20_sqrt_rn_f32_slowpath
        .type           $__internal_1_$__cuda_sm20_sqrt_rn_f32_slowpath,@function
        .size           $__internal_1_$__cuda_sm20_sqrt_rn_f32_slowpath,(.L_x_155 - $__internal_1_$__cuda_sm20_sqrt_rn_f32_slowpath)
$__internal_1_$__cuda_sm20_sqrt_rn_f32_slowpath:
[----:B------:R-:W-:-:S13]  /*0d80*/  LOP3.LUT P0, RZ, R21, 0x7fffffff, RZ, 0xc0, !PT ;  /* 0x7fffffff15ff7812 */ /* 0x000fda000780c0ff */
[----:B------:R-:W-:Y:S01]  /*0d90*/  @!P0 MOV R9, R21 ;  /* 0x0000001500098202 */ /* 0x000fe20000000f00 */
[----:B------:R-:W-:Y:S06]  /*0da0*/  @!P0 BRA `(.L_x_150) ;  /* 0x0000000000408947 */ /* 0x000fec0003800000 */
[----:B------:R-:W-:-:S13]  /*0db0*/  FSETP.GEU.FTZ.AND P0, PT, R21, RZ, PT ;  /* 0x000000ff1500720b */ /* 0x000fda0003f1e000 */
[----:B------:R-:W-:Y:S01]  /*0dc0*/  @!P0 MOV R9, 0x7fffffff ;  /* 0x7fffffff00098802 */ /* 0x000fe20000000f00 */
[----:B------:R-:W-:Y:S06]  /*0dd0*/  @!P0 BRA `(.L_x_150) ;  /* 0x0000000000348947 */ /* 0x000fec0003800000 */
[----:B------:R-:W-:-:S13]  /*0de0*/  FSETP.GTU.FTZ.AND P0, PT, |R21|, +INF , PT ;  /* 0x7f8000001500780b */ /* 0x000fda0003f1c200 */
[----:B------:R-:W-:Y:S01]  /*0df0*/  @P0 FADD.FTZ R9, R21, 1 ;  /* 0x3f80000015090421 */ /* 0x000fe20000010000 */
[----:B------:R-:W-:Y:S06]  /*0e00*/  @P0 BRA `(.L_x_150) ;  /* 0x0000000000280947 */ /* 0x000fec0003800000 */
[----:B------:R-:W-:-:S13]  /*0e10*/  FSETP.NEU.FTZ.AND P0, PT, |R21|, +INF , PT ;  /* 0x7f8000001500780b */ /* 0x000fda0003f1d200 */
[----:B------:R-:W-:-:S04]  /*0e20*/  @P0 FFMA R10, R21, 1.84467440737095516160e+19, RZ ;  /* 0x5f800000150a0823 */ /* 0x000fc800000000ff */
[----:B------:R-:W0:Y:S02]  /*0e30*/  @P0 MUFU.RSQ R9, R10 ;  /* 0x0000000a00090308 */ /* 0x000e240000001400 */
[----:B0-----:R-:W-:Y:S01]  /*0e40*/  @P0 FMUL.FTZ R11, R10, R9 ;  /* 0x000000090a0b0220 */ /* 0x001fe20000410000 */
[----:B------:R-:W-:Y:S01]  /*0e50*/  @P0 FMUL.FTZ R13, R9, 0.5 ;  /* 0x3f000000090d0820 */ /* 0x000fe20000410000 */
[----:B------:R-:W-:Y:S02]  /*0e60*/  @!P0 MOV R9, R21 ;  /* 0x0000001500098202 */ /* 0x000fe40000000f00 */
[----:B------:R-:W-:-:S04]  /*0e70*/  @P0 FADD.FTZ R12, -R11, -RZ ;  /* 0x800000ff0b0c0221 */ /* 0x000fc80000010100 */
[----:B------:R-:W-:-:S04]  /*0e80*/  @P0 FFMA R12, R11, R12, R10 ;  /* 0x0000000c0b0c0223 */ /* 0x000fc8000000000a */
[----:B------:R-:W-:-:S04]  /*0e90*/  @P0 FFMA R12, R12, R13, R11 ;  /* 0x0000000d0c0c0223 */ /* 0x000fc8000000000b */
[----:B------:R-:W-:-:S07]  /*0ea0*/  @P0 FMUL.FTZ R9, R12, 2.3283064365386962891e-10 ;  /* 0x2f8000000c090820 */ /* 0x000fce0000410000 */
.L_x_150:
[----:B------:R-:W-:Y:S01]  /*0eb0*/  HFMA2 R11, -RZ, RZ, 0, 0 ;  /* 0x00000000ff0b7431 */ /* 0x000fe200000001ff */
[----:B------:R-:W-:-:S04]  /*0ec0*/  MOV R10, R14 ;  /* 0x0000000e000a7202 */ /* 0x000fc80000000f00 */
[----:B------:R-:W-:Y:S05]  /*0ed0*/  RET.REL.NODEC R10 `(_Z22computeDistancesKernelPfS_S_iii) ;  /* 0xfffffff00a487950 */ /* 0x000fea0003c3ffff */
.L_x_151:
        /* <DEDUP_REMOVED lines=10> */
.L_x_155:


//--------------------- .nv.shared._ZN3cub18CUB_300001_SM_10006detail11EmptyKernelIvEEvv --------------------------
	.section	.nv.shared._ZN3cub18CUB_300001_SM_10006detail11EmptyKernelIvEEvv,"aw",@nobits
	.sectionflags	@""
	.align	16
	.zero		1024


//--------------------- .nv.shared.reserved.0     --------------------------
	.section	.nv.shared.reserved.0,"aw",@nobits
	.weak		__nv_reservedSMEM_offset_0_alias
	.size		__nv_reservedSMEM_offset_0_alias, 0, 64
	.other		__nv_reservedSMEM_offset_0_alias,@"STO_CUDA_RESERVED_SHARED STV_DEFAULT"
__nv_reservedSMEM_offset_0_alias:
	.zero		0
	.zero		64


//--------------------- .nv.global                --------------------------
	.section	.nv.global,"aw",@nobits
.nv.global:
	.type		_ZN40_INTERNAL_5ab3d56d_4_k_cu_dc5fc3ee_874036thrust24THRUST_300001_SM_1000_NS3seqE,@object
	.size		_ZN40_INTERNAL_5ab3d56d_4_k_cu_dc5fc3ee_874036thrust24THRUST_300001_SM_1000_NS3seqE,(_ZN40_INTERNAL_5ab3d56d_4_k_cu_dc5fc3ee_874034cuda3std3__48in_placeE - _ZN40_INTERNAL_5ab3d56d_4_k_cu_dc5fc3ee_874036thrust24THRUST_300001_SM_1000_NS3seqE)
_ZN40_INTERNAL_5ab3d56d_4_k_cu_dc5fc3ee_874036thrust24THRUST_300001_SM_1000_NS3seqE:
	.zero		1
	.type		_ZN40_INTERNAL_5ab3d56d_4_k_cu_dc5fc3ee_874034cuda3std3__48in_placeE,@object
	.size		_ZN40_INTERNAL_5ab3d56d_4_k_cu_dc5fc3ee_874034cuda3std3__48in_placeE,(_ZN40_INTERNAL_5ab3d56d_4_k_cu_dc5fc3ee_874034cuda3std6ranges3__45__cpo4sizeE - _ZN40_INTERNAL_5ab3d56d_4_k_cu_dc5fc3ee_874034cuda3std3__48in_placeE)
_ZN40_INTERNAL_5ab3d56d_4_k_cu_dc5fc3ee_874034cuda3std3__48in_placeE:
	.zero		1
	.type		_ZN40_INTERNAL_5ab3d56d_4_k_cu_dc5fc3ee_874034cuda3std6ranges3__45__cpo4sizeE,@object
	.size		_ZN40_INTERNAL_5ab3d56d_4_k_cu_dc5fc3ee_874034cuda3std6ranges3__45__cpo4sizeE,(_ZN40_INTERNAL_5ab3d56d_4_k_cu_dc5fc3ee_874036thrust24THRUST_300001_SM_1000_NS12placeholders2_3E - _ZN40_INTERNAL_5ab3d56d_4_k_cu_dc5fc3ee_874034cuda3std6ranges3__45__cpo4sizeE)
_ZN40_INTERNAL_5ab3d56d_4_k_cu_dc5fc3ee_874034cuda3std6ranges3__45__cpo4sizeE:
	.zero		1
	.type		_ZN40_INTERNAL_5ab3d56d_4_k_cu_dc5fc3ee_874036thrust24THRUST_300001_SM_1000_NS12placeholders2_3E,@object
	.size		_ZN40_INTERNAL_5ab3d56d_4_k_cu_dc5fc3ee_874036thrust24THRUST_300001_SM_1000_NS12placeholders2_3E,(_ZN40_INTERNAL_5ab3d56d_4_k_cu_dc5fc3ee_874034cuda3std3__45__cpo6cbeginE - _ZN40_INTERNAL_5ab3d56d_4_k_cu_dc5fc3ee_874036thrust24THRUST_300001_SM_1000_NS12placeholders2_3E)
_ZN40_INTERNAL_5ab3d56d_4_k_cu_dc5fc3ee_874036thrust24THRUST_300001_SM_1000_NS12placeholders2_3E:
	.zero		1
	.type		_ZN40_INTERNAL_5ab3d56d_4_k_cu_dc5fc3ee_874034cuda3std3__45__cpo6cbeginE,@object
	.size		_ZN40_INTERNAL_5ab3d56d_4_k_cu_dc5fc3ee_874034cuda3std3__45__cpo6cbeginE,(_ZN40_INTERNAL_5ab3d56d_4_k_cu_dc5fc3ee_874034cuda3std6ranges3__45__cpo6cbeginE - _ZN40_INTERNAL_5ab3d56d_4_k_cu_dc5fc3ee_874034cuda3std3__45__cpo6cbeginE)
_ZN40_INTERNAL_5ab3d56d_4_k_cu_dc5fc3ee_874034cuda3std3__45__cpo6cbeginE:
	.zero		1
	.type		_ZN40_INTERNAL_5ab3d56d_4_k_cu_dc5fc3ee_874034cuda3std6ranges3__45__cpo6cbeginE,@object
	.size		_ZN40_INTERNAL_5ab3d56d_4_k_cu_dc5fc3ee_874034cuda3std6ranges3__45__cpo6cbeginE,(_ZN40_INTERNAL_5ab3d56d_4_k_cu_dc5fc3ee_874036thrust24THRUST_300001_SM_1000_NS12placeholders2_7E - _ZN40_INTERNAL_5ab3d56d_4_k_cu_dc5fc3ee_874034cuda3std6ranges3__45__cpo6cbeginE)
_ZN40_INTERNAL_5ab3d56d_4_k_cu_dc5fc3ee_874034cuda3std6ranges3__45__cpo6cbeginE:
	.zero		1
	.type		_ZN40_INTERNAL_5ab3d56d_4_k_cu_dc5fc3ee_874036thrust24THRUST_300001_SM_1000_NS12placeholders2_7E,@object
	.size		_ZN40_INTERNAL_5ab3d56d_4_k_cu_dc5fc3ee_874036thrust24THRUST_300001_SM_1000_NS12placeholders2_7E,(_ZN40_INTERNAL_5ab3d56d_4_k_cu_dc5fc3ee_874034cuda3std3__45__cpo7crbeginE - _ZN40_INTERNAL_5ab3d56d_4_k_cu_dc5fc3ee_874036thrust24THRUST_300001_SM_1000_NS12placeholders2_7E)
_ZN40_INTERNAL_5ab3d56d_4_k_cu_dc5fc3ee_874036thrust24THRUST_300001_SM_1000_NS12placeholders2_7E:
	.zero		1
	.type		_ZN40_INTERNAL_5ab3d56d_4_k_cu_dc5fc3ee_874034cuda3std3__45__cpo7crbeginE,@object
	.size		_ZN40_INTERNAL_5ab3d56d_4_k_cu_dc5fc3ee_874034cuda3std3__45__cpo7crbeginE,(_ZN40_INTERNAL_5ab3d56d_4_k_cu_dc5fc3ee_874034cuda3std6ranges3__45__cpo4nextE - _ZN40_INTERNAL_5ab3d56d_4_k_cu_dc5fc3ee_874034cuda3std3__45__cpo7crbeginE)
_ZN40_INTERNAL_5ab3d56d_4_k_cu_dc5fc3ee_874034cuda3std3__45__cpo7crbeginE:
	.zero		1
	.type		_ZN40_INTERNAL_5ab3d56d_4_k_cu_dc5fc3ee_874034cuda3std6ranges3__45__cpo4nextE,@object
	.size		_ZN40_INTERNAL_5ab3d56d_4_k_cu_dc5fc3ee_874034cuda3std6ranges3__45__cpo4nextE,(_ZN40_INTERNAL_5ab3d56d_4_k_cu_dc5fc3ee_874034cuda3std6ranges3__45__cpo4swapE - _ZN40_INTERNAL_5ab3d56d_4_k_cu_dc5fc3ee_874034cuda3std6ranges3__45__cpo4nextE)
_ZN40_INTERNAL_5ab3d56d_4_k_cu_dc5fc3ee_874034cuda3std6ranges3__45__cpo4nextE:
	.zero		1
	.type		_ZN40_INTERNAL_5ab3d56d_4_k_cu_dc5fc3ee_874034cuda3std6ranges3__45__cpo4swapE,@object
	.size		_ZN40_INTERNAL_5ab3d56d_4_k_cu_dc5fc3ee_874034cuda3std6ranges3__45__cpo4swapE,(_ZN40_INTERNAL_5ab3d56d_4_k_cu_dc5fc3ee_874036thrust24THRUST_300001_SM_1000_NS8cuda_cub10par_nosyncE - _ZN40_INTERNAL_5ab3d56d_4_k_cu_dc5fc3ee_874034cuda3std6ranges3__45__cpo4swapE)
_ZN40_INTERNAL_5ab3d56d_4_k_cu_dc5fc3ee_874034cuda3std6ranges3__45__cpo4swapE:
	.zero		1
	.type		_ZN40_INTERNAL_5ab3d56d_4_k_cu_dc5fc3ee_874036thrust24THRUST_300001_SM_1000_NS8cuda_cub10par_nosyncE,@object
	.size		_ZN40_INTERNAL_5ab3d56d_4_k_cu_dc5fc3ee_874036thrust24THRUST_300001_SM_1000_NS8cuda_cub10par_nosyncE,(_ZN40_INTERNAL_5ab3d56d_4_k_cu_dc5fc3ee_874036thrust24THRUST_300001_SM_1000_NS12placeholders2_9E - _ZN40_INTERNAL_5ab3d56d_4_k_cu_dc5fc3ee_874036thrust24THRUST_300001_SM_1000_NS8cuda_cub10par_nosyncE)
_ZN40_INTERNAL_5ab3d56d_4_k_cu_dc5fc3ee_874036thrust24THRUST_300001_SM_1000_NS8cuda_cub10par_nosyncE:
	.zero		1
	.type		_ZN40_INTERNAL_5ab3d56d_4_k_cu_dc5fc3ee_874036thrust24THRUST_300001_SM_1000_NS12placeholders2_9E,@object
	.size		_ZN40_INTERNAL_5ab3d56d_4_k_cu_dc5fc3ee_874036thrust24THRUST_300001_SM_1000_NS12placeholders2_9E,(_ZN40_INTERNAL_5ab3d56d_4_k_cu_dc5fc3ee_874034cuda3std3__442_GLOBAL__N__5ab3d56d_4_k_cu_dc5fc3ee_874036ignoreE - _ZN40_INTERNAL_5ab3d56d_4_k_cu_dc5fc3ee_874036thrust24THRUST_300001_SM_1000_NS12placeholders2_9E)
_ZN40_INTERNAL_5ab3d56d_4_k_cu_dc5fc3ee_874036thrust24THRUST_300001_SM_1000_NS12placeholders2_9E:
	.zero		1
	.type		_ZN40_INTERNAL_5ab3d56d_4_k_cu_dc5fc3ee_874034cuda3std3__442_GLOBAL__N__5ab3d56d_4_k_cu_dc5fc3ee_874036ignoreE,@object
	.size		_ZN40_INTERNAL_5ab3d56d_4_k_cu_dc5fc3ee_874034cuda3std3__442_GLOBAL__N__5ab3d56d_4_k_cu_dc5fc3ee_874036ignoreE,(_ZN40_INTERNAL_5ab3d56d_4_k_cu_dc5fc3ee_874034cuda3std6ranges3__45__cpo4dataE - _ZN40_INTERNAL_5ab3d56d_4_k_cu_dc5fc3ee_874034cuda3std3__442_GLOBAL__N__5ab3d56d_4_k_cu_dc5fc3ee_874036ignoreE)
_ZN40_INTERNAL_5ab3d56d_4_k_cu_dc5fc3ee_874034cuda3std3__442_GLOBAL__N__5ab3d56d_4_k_cu_dc5fc3ee_874036ignoreE:
	.zero		1
	.type		_ZN40_INTERNAL_5ab3d56d_4_k_cu_dc5fc3ee_874034cuda3std6ranges3__45__cpo4dataE,@object
	.size		_ZN40_INTERNAL_5ab3d56d_4_k_cu_dc5fc3ee_874034cuda3std6ranges3__45__cpo4dataE,(_ZN40_INTERNAL_5ab3d56d_4_k_cu_dc5fc3ee_874036thrust24THRUST_300001_SM_1000_NS12placeholders2_1E - _ZN40_INTERNAL_5ab3d56d_4_k_cu_dc5fc3ee_874034cuda3std6ranges3__45__cpo4dataE)
_ZN40_INTERNAL_5ab3d56d_4_k_cu_dc5fc3ee_874034cuda3std6ranges3__45__cpo4dataE:
	.zero		1
	.type		_ZN40_INTERNAL_5ab3d56d_4_k_cu_dc5fc3ee_874036thrust24THRUST_300001_SM_1000_NS12placeholders2_1E,@object
	.size		_ZN40_INTERNAL_5ab3d56d_4_k_cu_dc5fc3ee_874036thrust24THRUST_300001_SM_1000_NS12placeholders2_1E,(_ZN40_INTERNAL_5ab3d56d_4_k_cu_dc5fc3ee_874034cuda3std3__45__cpo5beginE - _ZN40_INTERNAL_5ab3d56d_4_k_cu_dc5fc3ee_874036thrust24THRUST_300001_SM_1000_NS12placeholders2_1E)
_ZN40_INTERNAL_5ab3d56d_4_k_cu_dc5fc3ee_874036thrust24THRUST_300001_SM_1000_NS12placeholders2_1E:
	.zero		1
	.type		_ZN40_INTERNAL_5ab3d56d_4_k_cu_dc5fc3ee_874034cuda3std3__45__cpo5beginE,@object
	.size		_ZN40_INTERNAL_5ab3d56d_4_k_cu_dc5fc3ee_874034cuda3std3__45__cpo5beginE,(_ZN40_INTERNAL_5ab3d56d_4_k_cu_dc5fc3ee_874034cuda3std6ranges3__45__cpo5beginE - _ZN40_INTERNAL_5ab3d56d_4_k_cu_dc5fc3ee_874034cuda3std3__45__cpo5beginE)
_ZN40_INTERNAL_5ab3d56d_4_k_cu_dc5fc3ee_874034cuda3std3__45__cpo5beginE:
	.zero		1
	.type		_ZN40_INTERNAL_5ab3d56d_4_k_cu_dc5fc3ee_874034cuda3std6ranges3__45__cpo5beginE,@object
	.size		_ZN40_INTERNAL_5ab3d56d_4_k_cu_dc5fc3ee_874034cuda3std6ranges3__45__cpo5beginE,(_ZN40_INTERNAL_5ab3d56d_4_k_cu_dc5fc3ee_874036thrust24THRUST_300001_SM_1000_NS12placeholders2_5E - _ZN40_INTERNAL_5ab3d56d_4_k_cu_dc5fc3ee_874034cuda3std6ranges3__45__cpo5beginE)
_ZN40_INTERNAL_5ab3d56d_4_k_cu_dc5fc3ee_874034cuda3std6ranges3__45__cpo5beginE:
	.zero		1
	.type		_ZN40_INTERNAL_5ab3d56d_4_k_cu_dc5fc3ee_874036thrust24THRUST_300001_SM_1000_NS12placeholders2_5E,@object
	.size		_ZN40_INTERNAL_5ab3d56d_4_k_cu_dc5fc3ee_874036thrust24THRUST_300001_SM_1000_NS12placeholders2_5E,(_ZN40_INTERNAL_5ab3d56d_4_k_cu_dc5fc3ee_874034cuda3std3__45__cpo6rbeginE - _ZN40_INTERNAL_5ab3d56d_4_k_cu_dc5fc3ee_874036thrust24THRUST_300001_SM_1000_NS12placeholders2_5E)
_ZN40_INTERNAL_5ab3d56d_4_k_cu_dc5fc3ee_874036thrust24THRUST_300001_SM_1000_NS12placeholders2_5E:
	.zero		1
	.type		_ZN40_INTERNAL_5ab3d56d_4_k_cu_dc5fc3ee_874034cuda3std3__45__cpo6rbeginE,@object
	.size		_ZN40_INTERNAL_5ab3d56d_4_k_cu_dc5fc3ee_874034cuda3std3__45__cpo6rbeginE,(_ZN40_INTERNAL_5ab3d56d_4_k_cu_dc5fc3ee_874034cuda3std6ranges3__45__cpo7advanceE - _ZN40_INTERNAL_5ab3d56d_4_k_cu_dc5fc3ee_874034cuda3std3__45__cpo6rbeginE)
_ZN40_INTERNAL_5ab3d56d_4_k_cu_dc5fc3ee_874034cuda3std3__45__cpo6rbeginE:
	.zero		1
	.type		_ZN40_INTERNAL_5ab3d56d_4_k_cu_dc5fc3ee_874034cuda3std6ranges3__45__cpo7advanceE,@object
	.size		_ZN40_INTERNAL_5ab3d56d_4_k_cu_dc5fc3ee_874034cuda3std6ranges3__45__cpo7advanceE,(_ZN40_INTERNAL_5ab3d56d_4_k_cu_dc5fc3ee_874034cuda3std3__47nulloptE - _ZN40_INTERNAL_5ab3d56d_4_k_cu_dc5fc3ee_874034cuda3std6ranges3__45__cpo7advanceE)
_ZN40_INTERNAL_5ab3d56d_4_k_cu_dc5fc3ee_874034cuda3std6ranges3__45__cpo7advanceE:
	.zero		1
	.type		_ZN40_INTERNAL_5ab3d56d_4_k_cu_dc5fc3ee_874034cuda3std3__47nulloptE,@object
	.size		_ZN40_INTERNAL_5ab3d56d_4_k_cu_dc5fc3ee_874034cuda3std3__47nulloptE,(_ZN40_INTERNAL_5ab3d56d_4_k_cu_dc5fc3ee_874034cuda3std6ranges3__45__cpo8distanceE - _ZN40_INTERNAL_5ab3d56d_4_k_cu_dc5fc3ee_874034cuda3std3__47nulloptE)
_ZN40_INTERNAL_5ab3d56d_4_k_cu_dc5fc3ee_874034cuda3std3__47nulloptE:
	.zero		1
	.type		_ZN40_INTERNAL_5ab3d56d_4_k_cu_dc5fc3ee_874034cuda3std6ranges3__45__cpo8distanceE,@object
	.size		_ZN40_INTERNAL_5ab3d56d_4_k_cu_dc5fc3ee_874034cuda3std6ranges3__45__cpo8distanceE,(_ZN40_INTERNAL_5ab3d56d_4_k_cu_dc5fc3ee_874036thrust24THRUST_300001_SM_1000_NS12placeholders3_10E - _ZN40_INTERNAL_5ab3d56d_4_k_cu_dc5fc3ee_874034cuda3std6ranges3__45__cpo8distanceE)
_ZN40_INTERNAL_5ab3d56d_4_k_cu_dc5fc3ee_874034cuda3std6ranges3__45__cpo8distanceE:
	.zero		1
	.type		_ZN40_INTERNAL_5ab3d56d_4_k_cu_dc5fc3ee_874036thrust24THRUST_300001_SM_1000_NS12placeholders3_10E,@object
	.size		_ZN40_INTERNAL_5ab3d56d_4_k_cu_dc5fc3ee_874036thrust24THRUST_300001_SM_1000_NS12placeholders3_10E,(_ZN40_INTERNAL_5ab3d56d_4_k_cu_dc5fc3ee_874034cuda3std3__419piecewise_constructE - _ZN40_INTERNAL_5ab3d56d_4_k_cu_dc5fc3ee_874036thrust24THRUST_300001_SM_1000_NS12placeholders3_10E)
_ZN40_INTERNAL_5ab3d56d_4_k_cu_dc5fc3ee_874036thrust24THRUST_300001_SM_1000_NS12placeholders3_10E:
	.zero		1
	.type		_ZN40_INTERNAL_5ab3d56d_4_k_cu_dc5fc3ee_874034cuda3std3__419piecewise_constructE,@object
	.size		_ZN40_INTERNAL_5ab3d56d_4_k_cu_dc5fc3ee_874034cuda3std3__419piecewise_constructE,(_ZN40_INTERNAL_5ab3d56d_4_k_cu_dc5fc3ee_874034cuda3std6ranges3__45__cpo5cdataE - _ZN40_INTERNAL_5ab3d56d_4_k_cu_dc5fc3ee_874034cuda3std3__419piecewise_constructE)
_ZN40_INTERNAL_5ab3d56d_4_k_cu_dc5fc3ee_874034cuda3std3__419piecewise_constructE:
	.zero		1
	.type		_ZN40_INTERNAL_5ab3d56d_4_k_cu_dc5fc3ee_874034cuda3std6ranges3__45__cpo5cdataE,@object
	.size		_ZN40_INTERNAL_5ab3d56d_4_k_cu_dc5fc3ee_874034cuda3std6ranges3__45__cpo5cdataE,(_ZN40_INTERNAL_5ab3d56d_4_k_cu_dc5fc3ee_874036thrust24THRUST_300001_SM_1000_NS12placeholders2_2E - _ZN40_INTERNAL_5ab3d56d_4_k_cu_dc5fc3ee_874034cuda3std6ranges3__45__cpo5cdataE)
_ZN40_INTERNAL_5ab3d56d_4_k_cu_dc5fc3ee_874034cuda3std6ranges3__45__cpo5cdataE:
	.zero		1
	.type		_ZN40_INTERNAL_5ab3d56d_4_k_cu_dc5fc3ee_874036thrust24THRUST_300001_SM_1000_NS12placeholders2_2E,@object
	.size		_ZN40_INTERNAL_5ab3d56d_4_k_cu_dc5fc3ee_874036thrust24THRUST_300001_SM_1000_NS12placeholders2_2E,(_ZN40_INTERNAL_5ab3d56d_4_k_cu_dc5fc3ee_874034cuda3std3__45__cpo3endE - _ZN40_INTERNAL_5ab3d56d_4_k_cu_dc5fc3ee_874036thrust24THRUST_300001_SM_1000_NS12placeholders2_2E)
_ZN40_INTERNAL_5ab3d56d_4_k_cu_dc5fc3ee_874036thrust24THRUST_300001_SM_1000_NS12placeholders2_2E:
	.zero		1
	.type		_ZN40_INTERNAL_5ab3d56d_4_k_cu_dc5fc3ee_874034cuda3std3__45__cpo3endE,@object
	.size		_ZN40_INTERNAL_5ab3d56d_4_k_cu_dc5fc3ee_874034cuda3std3__45__cpo3endE,(_ZN40_INTERNAL_5ab3d56d_4_k_cu_dc5fc3ee_874034cuda3std6ranges3__45__cpo3endE - _ZN40_INTERNAL_5ab3d56d_4_k_cu_dc5fc3ee_874034cuda3std3__45__cpo3endE)
_ZN40_INTERNAL_5ab3d56d_4_k_cu_dc5fc3ee_874034cuda3std3__45__cpo3endE:
	.zero		1
	.type		_ZN40_INTERNAL_5ab3d56d_4_k_cu_dc5fc3ee_874034cuda3std6ranges3__45__cpo3endE,@object
	.size		_ZN40_INTERNAL_5ab3d56d_4_k_cu_dc5fc3ee_874034cuda3std6ranges3__45__cpo3endE,(_ZN40_INTERNAL_5ab3d56d_4_k_cu_dc5fc3ee_874036thrust24THRUST_300001_SM_1000_NS12placeholders2_6E - _ZN40_INTERNAL_5ab3d56d_4_k_cu_dc5fc3ee_874034cuda3std6ranges3__45__cpo3endE)
_ZN40_INTERNAL_5ab3d56d_4_k_cu_dc5fc3ee_874034cuda3std6ranges3__45__cpo3endE:
	.zero		1
	.type		_ZN40_INTERNAL_5ab3d56d_4_k_cu_dc5fc3ee_874036thrust24THRUST_300001_SM_1000_NS12placeholders2_6E,@object
	.size		_ZN40_INTERNAL_5ab3d56d_4_k_cu_dc5fc3ee_874036thrust24THRUST_300001_SM_1000_NS12placeholders2_6E,(_ZN40_INTERNAL_5ab3d56d_4_k_cu_dc5fc3ee_874034cuda3std3__45__cpo4rendE - _ZN40_INTERNAL_5ab3d56d_4_k_cu_dc5fc3ee_874036thrust24THRUST_300001_SM_1000_NS12placeholders2_6E)
_ZN40_INTERNAL_5ab3d56d_4_k_cu_dc5fc3ee_874036thrust24THRUST_300001_SM_1000_NS12placeholders2_6E:
	.zero		1
	.type		_ZN40_INTERNAL_5ab3d56d_4_k_cu_dc5fc3ee_874034cuda3std3__45__cpo4rendE,@object
	.size		_ZN40_INTERNAL_5ab3d56d_4_k_cu_dc5fc3ee_874034cuda3std3__45__cpo4rendE,(_ZN40_INTERNAL_5ab3d56d_4_k_cu_dc5fc3ee_874034cuda3std6ranges3__45__cpo9iter_swapE - _ZN40_INTERNAL_5ab3d56d_4_k_cu_dc5fc3ee_874034cuda3std3__45__cpo4rendE)
_ZN40_INTERNAL_5ab3d56d_4_k_cu_dc5fc3ee_874034cuda3std3__45__cpo4rendE:
	.zero		1
	.type		_ZN40_INTERNAL_5ab3d56d_4_k_cu_dc5fc3ee_874034cuda3std6ranges3__45__cpo9iter_swapE,@object
	.size		_ZN40_INTERNAL_5ab3d56d_4_k_cu_dc5fc3ee_874034cuda3std6ranges3__45__cpo9iter_swapE,(_ZN40_INTERNAL_5ab3d56d_4_k_cu_dc5fc3ee_874034cuda3std3__48unexpectE - _ZN40_INTERNAL_5ab3d56d_4_k_cu_dc5fc3ee_874034cuda3std6ranges3__45__cpo9iter_swapE)
_ZN40_INTERNAL_5ab3d56d_4_k_cu_dc5fc3ee_874034cuda3std6ranges3__45__cpo9iter_swapE:
	.zero		1
	.type		_ZN40_INTERNAL_5ab3d56d_4_k_cu_dc5fc3ee_874034cuda3std3__48unexpectE,@object
	.size		_ZN40_INTERNAL_5ab3d56d_4_k_cu_dc5fc3ee_874034cuda3std3__48unexpectE,(_ZN40_INTERNAL_5ab3d56d_4_k_cu_dc5fc3ee_874036thrust24THRUST_300001_SM_1000_NS8cuda_cub3parE - _ZN40_INTERNAL_5ab3d56d_4_k_cu_dc5fc3ee_874034cuda3std3__48unexpectE)
_ZN40_INTERNAL_5ab3d56d_4_k_cu_dc5fc3ee_874034cuda3std3__48unexpectE:
	.zero		1
	.type		_ZN40_INTERNAL_5ab3d56d_4_k_cu_dc5fc3ee_874036thrust24THRUST_300001_SM_1000_NS8cuda_cub3parE,@object
	.size		_ZN40_INTERNAL_5ab3d56d_4_k_cu_dc5fc3ee_874036thrust24THRUST_300001_SM_1000_NS8cuda_cub3parE,(_ZN40_INTERNAL_5ab3d56d_4_k_cu_dc5fc3ee_874036thrust24THRUST_300001_SM_1000_NS12placeholders2_4E - _ZN40_INTERNAL_5ab3d56d_4_k_cu_dc5fc3ee_874036thrust24THRUST_300001_SM_1000_NS8cuda_cub3parE)
_ZN40_INTERNAL_5ab3d56d_4_k_cu_dc5fc3ee_874036thrust24THRUST_300001_SM_1000_NS8cuda_cub3parE:
	.zero		1
	.type		_ZN40_INTERNAL_5ab3d56d_4_k_cu_dc5fc3ee_874036thrust24THRUST_300001_SM_1000_NS12placeholders2_4E,@object
	.size		_ZN40_INTERNAL_5ab3d56d_4_k_cu_dc5fc3ee_874036thrust24THRUST_300001_SM_1000_NS12placeholders2_4E,(_ZN40_INTERNAL_5ab3d56d_4_k_cu_dc5fc3ee_874034cuda3std3__45__cpo4cendE - _ZN40_INTERNAL_5ab3d56d_4_k_cu_dc5fc3ee_874036thrust24THRUST_300001_SM_1000_NS12placeholders2_4E)
_ZN40_INTERNAL_5ab3d56d_4_k_cu_dc5fc3ee_874036thrust24THRUST_300001_SM_1000_NS12placeholders2_4E:
	.zero		1
	.type		_ZN40_INTERNAL_5ab3d56d_4_k_cu_dc5fc3ee_874034cuda3std3__45__cpo4cendE,@object
	.size		_ZN40_INTERNAL_5ab3d56d_4_k_cu_dc5fc3ee_874034cuda3std3__45__cpo4cendE,(_ZN40_INTERNAL_5ab3d56d_4_k_cu_dc5fc3ee_874034cuda3std6ranges3__45__cpo4cendE - _ZN40_INTERNAL_5ab3d56d_4_k_cu_dc5fc3ee_874034cuda3std3__45__cpo4cendE)
_ZN40_INTERNAL_5ab3d56d_4_k_cu_dc5fc3ee_874034cuda3std3__45__cpo4cendE:
	.zero		1
	.type		_ZN40_INTERNAL_5ab3d56d_4_k_cu_dc5fc3ee_874034cuda3std6ranges3__45__cpo4cendE,@object
	.size		_ZN40_INTERNAL_5ab3d56d_4_k_cu_dc5fc3ee_874034cuda3std6ranges3__45__cpo4cendE,(_ZN40_INTERNAL_5ab3d56d_4_k_cu_dc5fc3ee_874034cuda3std3__420unreachable_sentinelE - _ZN40_INTERNAL_5ab3d56d_4_k_cu_dc5fc3ee_874034cuda3std6ranges3__45__cpo4cendE)
_ZN40_INTERNAL_5ab3d56d_4_k_cu_dc5fc3ee_874034cuda3std6ranges3__45__cpo4cendE:
	.zero		1
	.type		_ZN40_INTERNAL_5ab3d56d_4_k_cu_dc5fc3ee_874034cuda3std3__420unreachable_sentinelE,@object
	.size		_ZN40_INTERNAL_5ab3d56d_4_k_cu_dc5fc3ee_874034cuda3std3__420unreachable_sentinelE,(_ZN40_INTERNAL_5ab3d56d_4_k_cu_dc5fc3ee_874034cuda3std6ranges3__45__cpo5ssizeE - _ZN40_INTERNAL_5ab3d56d_4_k_cu_dc5fc3ee_874034cuda3std3__420unreachable_sentinelE)
_ZN40_INTERNAL_5ab3d56d_4_k_cu_dc5fc3ee_874034cuda3std3__420unreachable_sentinelE:
	.zero		1
	.type		_ZN40_INTERNAL_5ab3d56d_4_k_cu_dc5fc3ee_874034cuda3std6ranges3__45__cpo5ssizeE,@object
	.size		_ZN40_INTERNAL_5ab3d56d_4_k_cu_dc5fc3ee_874034cuda3std6ranges3__45__cpo5ssizeE,(_ZN40_INTERNAL_5ab3d56d_4_k_cu_dc5fc3ee_874036thrust24THRUST_300001_SM_1000_NS12placeholders2_8E - _ZN40_INTERNAL_5ab3d56d_4_k_cu_dc5fc3ee_874034cuda3std6ranges3__45__cpo5ssizeE)
_ZN40_INTERNAL_5ab3d56d_4_k_cu_dc5fc3ee_874034cuda3std6ranges3__45__cpo5ssizeE:
	.zero		1
	.type		_ZN40_INTERNAL_5ab3d56d_4_k_cu_dc5fc3ee_874036thrust24THRUST_300001_SM_1000_NS12placeholders2_8E,@object
	.size		_ZN40_INTERNAL_5ab3d56d_4_k_cu_dc5fc3ee_874036thrust24THRUST_300001_SM_1000_NS12placeholders2_8E,(_ZN40_INTERNAL_5ab3d56d_4_k_cu_dc5fc3ee_874034cuda3std3__45__cpo5crendE - _ZN40_INTERNAL_5ab3d56d_4_k_cu_dc5fc3ee_874036thrust24THRUST_300001_SM_1000_NS12placeholders2_8E)
_ZN40_INTERNAL_5ab3d56d_4_k_cu_dc5fc3ee_874036thrust24THRUST_300001_SM_1000_NS12placeholders2_8E:
	.zero		1
	.type		_ZN40_INTERNAL_5ab3d56d_4_k_cu_dc5fc3ee_874034cuda3std3__45__cpo5crendE,@object
	.size		_ZN40_INTERNAL_5ab3d56d_4_k_cu_dc5fc3ee_874034cuda3std3__45__cpo5crendE,(_ZN40_INTERNAL_5ab3d56d_4_k_cu_dc5fc3ee_874034cuda3std6ranges3__45__cpo4prevE - _ZN40_INTERNAL_5ab3d56d_4_k_cu_dc5fc3ee_874034cuda3std3__45__cpo5crendE)
_ZN40_INTERNAL_5ab3d56d_4_k_cu_dc5fc3ee_874034cuda3std3__45__cpo5crendE:
	.zero		1
	.type		_ZN40_INTERNAL_5ab3d56d_4_k_cu_dc5fc3ee_874034cuda3std6ranges3__45__cpo4prevE,@object
	.size		_ZN40_INTERNAL_5ab3d56d_4_k_cu_dc5fc3ee_874034cuda3std6ranges3__45__cpo4prevE,(_ZN40_INTERNAL_5ab3d56d_4_k_cu_dc5fc3ee_874034cuda3std6ranges3__45__cpo9iter_moveE - _ZN40_INTERNAL_5ab3d56d_4_k_cu_dc5fc3ee_874034cuda3std6ranges3__45__cpo4prevE)
_ZN40_INTERNAL_5ab3d56d_4_k_cu_dc5fc3ee_874034cuda3std6ranges3__45__cpo4prevE:
	.zero		1
	.type		_ZN40_INTERNAL_5ab3d56d_4_k_cu_dc5fc3ee_874034cuda3std6ranges3__45__cpo9iter_moveE,@object
	.size		_ZN40_INTERNAL_5ab3d56d_4_k_cu_dc5fc3ee_874034cuda3std6ranges3__45__cpo9iter_moveE,(_ZN40_INTERNAL_5ab3d56d_4_k_cu_dc5fc3ee_874036thrust24THRUST_300001_SM_1000_NS6system6detail10sequential3seqE - _ZN40_INTERNAL_5ab3d56d_4_k_cu_dc5fc3ee_874034cuda3std6ranges3__45__cpo9iter_moveE)
_ZN40_INTERNAL_5ab3d56d_4_k_cu_dc5fc3ee_874034cuda3std6ranges3__45__cpo9iter_moveE:
	.zero		1
	.type		_ZN40_INTERNAL_5ab3d56d_4_k_cu_dc5fc3ee_874036thrust24THRUST_300001_SM_1000_NS6system6detail10sequential3seqE,@object
	.size		_ZN40_INTERNAL_5ab3d56d_4_k_cu_dc5fc3ee_874036thrust24THRUST_300001_SM_1000_NS6system6detail10sequential3seqE,(.L_31 - _ZN40_INTERNAL_5ab3d56d_4_k_cu_dc5fc3ee_874036thrust24THRUST_300001_SM_1000_NS6system6detail10sequential3seqE)
_ZN40_INTERNAL_5ab3d56d_4_k_cu_dc5fc3ee_874036thrust24THRUST_300001_SM_1000_NS6system6detail10sequential3seqE:
	.zero		1
.L_31:


//--------------------- .nv.shared._Z21updateCentroidsKernelPfPiS_iii --------------------------
	.section	.nv.shared._Z21updateCentroidsKernelPfPiS_iii,"aw",@nobits
	.sectionflags	@""
	.align	16
	.zero		1024


//--------------------- .nv.shared._Z20assignClustersKernelPfPiii --------------------------
	.section	.nv.shared._Z20assignClustersKernelPfPiii,"aw",@nobits
	.sectionflags	@""
	.align	16
	.zero		1024


//--------------------- .nv.shared._Z22computeDistancesKernelPfS_S_iii --------------------------
	.section	.nv.shared._Z22computeDistancesKernelPfS_S_iii,"aw",@nobits
	.sectionflags	@""
	.align	16
	.zero		1024


//--------------------- .nv.constant0._ZN3cub18CUB_300001_SM_10006detail11EmptyKernelIvEEvv --------------------------
	.section	.nv.constant0._ZN3cub18CUB_300001_SM_10006detail11EmptyKernelIvEEvv,"a",@progbits
	.sectionflags	@""
	.align	4
.nv.constant0._ZN3cub18CUB_300001_SM_10006detail11EmptyKernelIvEEvv:
	.zero		896


//--------------------- .nv.constant0._Z21updateCentroidsKernelPfPiS_iii --------------------------
	.section	.nv.constant0._Z21updateCentroidsKernelPfPiS_iii,"a",@progbits
	.sectionflags	@""
	.align	4
.nv.constant0._Z21updateCentroidsKernelPfPiS_iii:
	.zero		932


//--------------------- .nv.constant0._Z20assignClustersKernelPfPiii --------------------------
	.section	.nv.constant0._Z20assignClustersKernelPfPiii,"a",@progbits
	.sectionflags	@""
	.align	4
.nv.constant0._Z20assignClustersKernelPfPiii:
	.zero		920


//--------------------- .nv.constant0._Z22computeDistancesKernelPfS_S_iii --------------------------
	.section	.nv.constant0._Z22computeDistancesKernelPfS_S_iii,"a",@progbits
	.sectionflags	@""
	.align	4
.nv.constant0._Z22computeDistancesKernelPfS_S_iii:
	.zero		932


//--------------------- SYMBOLS --------------------------

	.type		.nv.reservedSmem.offset0,@object
	.size		.nv.reservedSmem.offset0,0x4
	.type		.nv.reservedSmem.cap,@object
	.size		.nv.reservedSmem.cap,0x4
